	.headerflags	@"EF_CUDA_TEXMODE_UNIFIED EF_CUDA_64BIT_ADDRESS EF_CUDA_SM86 EF_CUDA_VIRTUAL_SM(EF_CUDA_SM86)"
	.elftype	@"ET_EXEC"


//--------------------- .nv.info                  --------------------------
	.section	.nv.info,"",@"SHT_CUDA_INFO"
	.align	4


	//----- nvinfo : EIATTR_REGCOUNT
	.align		4
        /*0000*/ 	.byte	0x04, 0x2f
        /*0002*/ 	.short	(.L_2 - .L_1)
	.align		4
.L_1:
        /*0004*/ 	.word	index@(triton_red_fused__to_copy_add_amax_amin_clamp_mul_native_layer_norm_reciprocal_12)
        /*0008*/ 	.word	0x0000005d


	//----- nvinfo : EIATTR_MIN_STACK_SIZE
	.align		4
.L_2:
        /*000c*/ 	.byte	0x04, 0x12
        /*000e*/ 	.short	(.L_4 - .L_3)
	.align		4
.L_3:
        /*0010*/ 	.word	index@(triton_red_fused__to_copy_add_amax_amin_clamp_mul_native_layer_norm_reciprocal_12)
        /*0014*/ 	.word	0x00000000


	//----- nvinfo : EIATTR_FRAME_SIZE
	.align		4
.L_4:
        /*0018*/ 	.byte	0x04, 0x11
        /*001a*/ 	.short	(.L_6 - .L_5)
	.align		4
.L_5:
        /*001c*/ 	.word	index@(triton_red_fused__to_copy_add_amax_amin_clamp_mul_native_layer_norm_reciprocal_12)
        /*0020*/ 	.word	0x00000000


	//----- nvinfo : EIATTR_MIN_STACK_SIZE
	.align		4
.L_6:
        /*0024*/ 	.byte	0x04, 0x12
        /*0026*/ 	.short	(.L_8 - .L_7)
	.align		4
.L_7:
        /*0028*/ 	.word	index@(triton_red_fused__to_copy_add_amax_amin_clamp_mul_native_layer_norm_reciprocal_12)
        /*002c*/ 	.word	0x00000000
.L_8:


//--------------------- .nv.info.triton_red_fused__to_copy_add_amax_amin_clamp_mul_native_layer_norm_reciprocal_12 --------------------------
	.section	.nv.info.triton_red_fused__to_copy_add_amax_amin_clamp_mul_native_layer_norm_reciprocal_12,"",@"SHT_CUDA_INFO"
	.sectionflags	@""
	.align	4


	//----- nvinfo : EIATTR_CUDA_API_VERSION
	.align		4
        /*0000*/ 	.byte	0x04, 0x37
        /*0002*/ 	.short	(.L_10 - .L_9)
.L_9:
        /*0004*/ 	.word	0x0000007c


	//----- nvinfo : EIATTR_SW2861232_WAR
	.align		4
.L_10:
        /*0008*/ 	.byte	0x01, 0x35
	.zero		2


	//----- nvinfo : EIATTR_PARAM_CBANK
	.align		4
        /*000c*/ 	.byte	0x04, 0x0a
        /*000e*/ 	.short	(.L_12 - .L_11)
	.align		4
.L_11:
        /*0010*/ 	.word	index@(.nv.constant0.triton_red_fused__to_copy_add_amax_amin_clamp_mul_native_layer_norm_reciprocal_12)
        /*0014*/ 	.short	0x0160
        /*0016*/ 	.short	0x0078


	//----- nvinfo : EIATTR_CBANK_PARAM_SIZE
	.align		4
.L_12:
        /*0018*/ 	.byte	0x03, 0x19
        /*001a*/ 	.short	0x0078


	//----- nvinfo : EIATTR_KPARAM_INFO
	.align		4
        /*001c*/ 	.byte	0x04, 0x17
        /*001e*/ 	.short	(.L_14 - .L_13)
.L_13:
        /*0020*/ 	.word	0x00000000
        /*0024*/ 	.short	0x000f
        /*0026*/ 	.short	0x0070
        /*0028*/ 	.byte	0x00, 0xf4, 0x21, 0x00


	//----- nvinfo : EIATTR_KPARAM_INFO
	.align		4
.L_14:
        /*002c*/ 	.byte	0x04, 0x17
        /*002e*/ 	.short	(.L_16 - .L_15)
.L_15:
        /*0030*/ 	.word	0x00000000
        /*0034*/ 	.short	0x000e
        /*0036*/ 	.short	0x006c
        /*0038*/ 	.byte	0x00, 0xf0, 0x11, 0x00


	//----- nvinfo : EIATTR_KPARAM_INFO
	.align		4
.L_16:
        /*003c*/ 	.byte	0x04, 0x17
        /*003e*/ 	.short	(.L_18 - .L_17)
.L_17:
        /*0040*/ 	.word	0x00000000
        /*0044*/ 	.short	0x000d
        /*0046*/ 	.short	0x0068
        /*0048*/ 	.byte	0x00, 0xf0, 0x11, 0x00


	//----- nvinfo : EIATTR_KPARAM_INFO
	.align		4
.L_18:
        /*004c*/ 	.byte	0x04, 0x17
        /*004e*/ 	.short	(.L_20 - .L_19)
.L_19:
        /*0050*/ 	.word	0x00000000
        /*0054*/ 	.short	0x000c
        /*0056*/ 	.short	0x0060
        /*0058*/ 	.byte	0x00, 0xf4, 0x21, 0x00


	//----- nvinfo : EIATTR_KPARAM_INFO
	.align		4
.L_20:
        /*005c*/ 	.byte	0x04, 0x17
        /*005e*/ 	.short	(.L_22 - .L_21)
.L_21:
        /*0060*/ 	.word	0x00000000
        /*0064*/ 	.short	0x000b
        /*0066*/ 	.short	0x0058
        /*0068*/ 	.byte	0x00, 0xf4, 0x21, 0x00


	//----- nvinfo : EIATTR_KPARAM_INFO
	.align		4
.L_22:
        /*006c*/ 	.byte	0x04, 0x17
        /*006e*/ 	.short	(.L_24 - .L_23)
.L_23:
        /*0070*/ 	.word	0x00000000
        /*0074*/ 	.short	0x000a
        /*0076*/ 	.short	0x0050
        /*0078*/ 	.byte	0x00, 0xf4, 0x21, 0x00


	//----- nvinfo : EIATTR_KPARAM_INFO
	.align		4
.L_24:
        /*007c*/ 	.byte	0x04, 0x17
        /*007e*/ 	.short	(.L_26 - .L_25)
.L_25:
        /*0080*/ 	.word	0x00000000
        /*0084*/ 	.short	0x0009
        /*0086*/ 	.short	0x0048
        /*0088*/ 	.byte	0x00, 0xf4, 0x21, 0x00


	//----- nvinfo : EIATTR_KPARAM_INFO
	.align		4
.L_26:
        /*008c*/ 	.byte	0x04, 0x17
        /*008e*/ 	.short	(.L_28 - .L_27)
.L_27:
        /*0090*/ 	.word	0x00000000
        /*0094*/ 	.short	0x0008
        /*0096*/ 	.short	0x0040
        /*0098*/ 	.byte	0x00, 0xf4, 0x21, 0x00


	//----- nvinfo : EIATTR_KPARAM_INFO
	.align		4
.L_28:
        /*009c*/ 	.byte	0x04, 0x17
        /*009e*/ 	.short	(.L_30 - .L_29)
.L_29:
        /*00a0*/ 	.word	0x00000000
        /*00a4*/ 	.short	0x0007
        /*00a6*/ 	.short	0x0038
        /*00a8*/ 	.byte	0x00, 0xf4, 0x21, 0x00


	//----- nvinfo : EIATTR_KPARAM_INFO
	.align		4
.L_30:
        /*00ac*/ 	.byte	0x04, 0x17
        /*00ae*/ 	.short	(.L_32 - .L_31)
.L_31:
        /*00b0*/ 	.word	0x00000000
        /*00b4*/ 	.short	0x0006
        /*00b6*/ 	.short	0x0030
        /*00b8*/ 	.byte	0x00, 0xf4, 0x21, 0x00


	//----- nvinfo : EIATTR_KPARAM_INFO
	.align		4
.L_32:
        /*00bc*/ 	.byte	0x04, 0x17
        /*00be*/ 	.short	(.L_34 - .L_33)
.L_33:
        /*00c0*/ 	.word	0x00000000
        /*00c4*/ 	.short	0x0005
        /*00c6*/ 	.short	0x0028
        /*00c8*/ 	.byte	0x00, 0xf4, 0x21, 0x00


	//----- nvinfo : EIATTR_KPARAM_INFO
	.align		4
.L_34:
        /*00cc*/ 	.byte	0x04, 0x17
        /*00ce*/ 	.short	(.L_36 - .L_35)
.L_35:
        /*00d0*/ 	.word	0x00000000
        /*00d4*/ 	.short	0x0004
        /*00d6*/ 	.short	0x0020
        /*00d8*/ 	.byte	0x00, 0xf4, 0x21, 0x00


	//----- nvinfo : EIATTR_KPARAM_INFO
	.align		4
.L_36:
        /*00dc*/ 	.byte	0x04, 0x17
        /*00de*/ 	.short	(.L_38 - .L_37)
.L_37:
        /*00e0*/ 	.word	0x00000000
        /*00e4*/ 	.short	0x0003
        /*00e6*/ 	.short	0x0018
        /*00e8*/ 	.byte	0x00, 0xf4, 0x21, 0x00


	//----- nvinfo : EIATTR_KPARAM_INFO
	.align		4
.L_38:
        /*00ec*/ 	.byte	0x04, 0x17
        /*00ee*/ 	.short	(.L_40 - .L_39)
.L_39:
        /*00f0*/ 	.word	0x00000000
        /*00f4*/ 	.short	0x0002
        /*00f6*/ 	.short	0x0010
        /*00f8*/ 	.byte	0x00, 0xf4, 0x21, 0x00


	//----- nvinfo : EIATTR_KPARAM_INFO
	.align		4
.L_40:
        /*00fc*/ 	.byte	0x04, 0x17
        /*00fe*/ 	.short	(.L_42 - .L_41)
.L_41:
        /*0100*/ 	.word	0x00000000
        /*0104*/ 	.short	0x0001
        /*0106*/ 	.short	0x0008
        /*0108*/ 	.byte	0x00, 0xf4, 0x21, 0x00


	//----- nvinfo : EIATTR_KPARAM_INFO
	.align		4
.L_42:
        /*010c*/ 	.byte	0x04, 0x17
        /*010e*/ 	.short	(.L_44 - .L_43)
.L_43:
        /*0110*/ 	.word	0x00000000
        /*0114*/ 	.short	0x0000
        /*0116*/ 	.short	0x0000
        /*0118*/ 	.byte	0x00, 0xf4, 0x21, 0x00


	//----- nvinfo : EIATTR_MAXREG_COUNT
	.align		4
.L_44:
        /*011c*/ 	.byte	0x03, 0x1b
        /*011e*/ 	.short	0x00ff


	//----- nvinfo : EIATTR_COOP_GROUP_MASK_REGIDS
	.align		4
        /*0120*/ 	.byte	0x04, 0x29
        /*0122*/ 	.short	(.L_46 - .L_45)


	//   ....[0]....
.L_45:
        /*0124*/ 	.word	0xffffffff


	//   ....[1]....
        /*0128*/ 	.word	0xffffffff


	//   ....[2]....
        /*012c*/ 	.word	0xffffffff


	//   ....[3]....
        /*0130*/ 	.word	0xffffffff


	//   ....[4]....
        /*0134*/ 	.word	0xffffffff


	//   ....[5]....
        /*0138*/ 	.word	0xffffffff


	//   ....[6]....
        /*013c*/ 	.word	0xffffffff


	//   ....[7]....
        /*0140*/ 	.word	0xffffffff


	//   ....[8]....
        /*0144*/ 	.word	0xffffffff


	//   ....[9]....
        /*0148*/ 	.word	0xffffffff


	//   ....[10]....
        /*014c*/ 	.word	0xffffffff


	//   ....[11]....
        /*0150*/ 	.word	0xffffffff


	//   ....[12]....
        /*0154*/ 	.word	0xffffffff


	//   ....[13]....
        /*0158*/ 	.word	0xffffffff


	//   ....[14]....
        /*015c*/ 	.word	0xffffffff


	//   ....[15]....
        /*0160*/ 	.word	0xffffffff


	//   ....[16]....
        /*0164*/ 	.word	0xffffffff


	//   ....[17]....
        /*0168*/ 	.word	0xffffffff


	//   ....[18]....
        /*016c*/ 	.word	0xffffffff


	//   ....[19]....
        /*0170*/ 	.word	0xffffffff


	//   ....[20]....
        /*0174*/ 	.word	0xffffffff


	//   ....[21]....
        /*0178*/ 	.word	0xffffffff


	//   ....[22]....
        /*017c*/ 	.word	0xffffffff


	//   ....[23]....
        /*0180*/ 	.word	0xffffffff


	//   ....[24]....
        /*0184*/ 	.word	0xffffffff


	//   ....[25]....
        /*0188*/ 	.word	0xffffffff


	//   ....[26]....
        /*018c*/ 	.word	0xffffffff


	//   ....[27]....
        /*0190*/ 	.word	0xffffffff


	//   ....[28]....
        /*0194*/ 	.word	0xffffffff


	//   ....[29]....
        /*0198*/ 	.word	0xffffffff


	//   ....[30]....
        /*019c*/ 	.word	0xffffffff


	//   ....[31]....
        /*01a0*/ 	.word	0xffffffff


	//   ....[32]....
        /*01a4*/ 	.word	0xffffffff


	//   ....[33]....
        /*01a8*/ 	.word	0xffffffff


	//   ....[34]....
        /*01ac*/ 	.word	0xffffffff


	//   ....[35]....
        /*01b0*/ 	.word	0xffffffff


	//   ....[36]....
        /*01b4*/ 	.word	0xffffffff


	//   ....[37]....
        /*01b8*/ 	.word	0xffffffff


	//   ....[38]....
        /*01bc*/ 	.word	0xffffffff


	//   ....[39]....
        /*01c0*/ 	.word	0xffffffff


	//   ....[40]....
        /*01c4*/ 	.word	0xffffffff


	//   ....[41]....
        /*01c8*/ 	.word	0xffffffff


	//   ....[42]....
        /*01cc*/ 	.word	0xffffffff


	//   ....[43]....
        /*01d0*/ 	.word	0xffffffff


	//   ....[44]....
        /*01d4*/ 	.word	0xffffffff


	//   ....[45]....
        /*01d8*/ 	.word	0xffffffff


	//   ....[46]....
        /*01dc*/ 	.word	0xffffffff


	//   ....[47]....
        /*01e0*/ 	.word	0xffffffff


	//   ....[48]....
        /*01e4*/ 	.word	0xffffffff


	//   ....[49]....
        /*01e8*/ 	.word	0xffffffff


	//   ....[50]....
        /*01ec*/ 	.word	0xffffffff


	//   ....[51]....
        /*01f0*/ 	.word	0xffffffff


	//   ....[52]....
        /*01f4*/ 	.word	0xffffffff


	//   ....[53]....
        /*01f8*/ 	.word	0xffffffff


	//   ....[54]....
        /*01fc*/ 	.word	0xffffffff


	//----- nvinfo : EIATTR_COOP_GROUP_INSTR_OFFSETS
	.align		4
.L_46:
        /*0200*/ 	.byte	0x04, 0x28
        /*0202*/ 	.short	(.L_48 - .L_47)


	//   ....[0]....
.L_47:
        /*0204*/ 	.word	0x00001e30


	//   ....[1]....
        /*0208*/ 	.word	0x00001e70


	//   ....[2]....
        /*020c*/ 	.word	0x00001ed0


	//   ....[3]....
        /*0210*/ 	.word	0x00001f40


	//   ....[4]....
        /*0214*/ 	.word	0x00002150


	//   ....[5]....
        /*0218*/ 	.word	0x000021c0


	//   ....[6]....
        /*021c*/ 	.word	0x00002210


	//   ....[7]....
        /*0220*/ 	.word	0x00002250


	//   ....[8]....
        /*0224*/ 	.word	0x000023b0


	//   ....[9]....
        /*0228*/ 	.word	0x00002410


	//   ....[10]....
        /*022c*/ 	.word	0x00002470


	//   ....[11]....
        /*0230*/ 	.word	0x000024b0


	//   ....[12]....
        /*0234*/ 	.word	0x000025a0


	//   ....[13]....
        /*0238*/ 	.word	0x00002640


	//   ....[14]....
        /*023c*/ 	.word	0x00002690


	//   ....[15]....
        /*0240*/ 	.word	0x000026d0


	//   ....[16]....
        /*0244*/ 	.word	0x00002830


	//   ....[17]....
        /*0248*/ 	.word	0x00002880


	//   ....[18]....
        /*024c*/ 	.word	0x000028f0


	//   ....[19]....
        /*0250*/ 	.word	0x00002930


	//   ....[20]....
        /*0254*/ 	.word	0x00002b60


	//   ....[21]....
        /*0258*/ 	.word	0x00002b70


	//   ....[22]....
        /*025c*/ 	.word	0x00002bb0


	//   ....[23]....
        /*0260*/ 	.word	0x00002bf0


	//   ....[24]....
        /*0264*/ 	.word	0x00002c80


	//   ....[25]....
        /*0268*/ 	.word	0x00002d40


	//   ....[26]....
        /*026c*/ 	.word	0x00002d80


	//   ....[27]....
        /*0270*/ 	.word	0x00002e50


	//   ....[28]....
        /*0274*/ 	.word	0x00002eb0


	//   ....[29]....
        /*0278*/ 	.word	0x00004780


	//   ....[30]....
        /*027c*/ 	.word	0x000047e0


	//   ....[31]....
        /*0280*/ 	.word	0x00004830


	//   ....[32]....
        /*0284*/ 	.word	0x00004870


	//   ....[33]....
        /*0288*/ 	.word	0x000048c0


	//   ....[34]....
        /*028c*/ 	.word	0x000048f0


	//   ....[35]....
        /*0290*/ 	.word	0x00004940


	//   ....[36]....
        /*0294*/ 	.word	0x00004970


	//   ....[37]....
        /*0298*/ 	.word	0x000049c0


	//   ....[38]....
        /*029c*/ 	.word	0x00004be0


	//   ....[39]....
        /*02a0*/ 	.word	0x000051c0


	//   ....[40]....
        /*02a4*/ 	.word	0x00005250


	//   ....[41]....
        /*02a8*/ 	.word	0x00005280


	//   ....[42]....
        /*02ac*/ 	.word	0x000052c0


	//   ....[43]....
        /*02b0*/ 	.word	0x000052e0


	//   ....[44]....
        /*02b4*/ 	.word	0x00005360


	//   ....[45]....
        /*02b8*/ 	.word	0x00005380


	//   ....[46]....
        /*02bc*/ 	.word	0x000053b0


	//   ....[47]....
        /*02c0*/ 	.word	0x00005410


	//   ....[48]....
        /*02c4*/ 	.word	0x00005440


	//   ....[49]....
        /*02c8*/ 	.word	0x00005470


	//   ....[50]....
        /*02cc*/ 	.word	0x00005510


	//   ....[51]....
        /*02d0*/ 	.word	0x00005560


	//   ....[52]....
        /*02d4*/ 	.word	0x00005690


	//   ....[53]....
        /*02d8*/ 	.word	0x000056f0


	//   ....[54]....
        /*02dc*/ 	.word	0x00005730


	//----- nvinfo : EIATTR_EXIT_INSTR_OFFSETS
	.align		4
.L_48:
        /*02e0*/ 	.byte	0x04, 0x1c
        /*02e2*/ 	.short	(.L_50 - .L_49)


	//   ....[0]....
.L_49:
        /*02e4*/ 	.word	0x00006f30


	//   ....[1]....
        /*02e8*/ 	.word	0x00006f50


	//----- nvinfo : EIATTR_REQNTID
	.align		4
.L_50:
        /*02ec*/ 	.byte	0x04, 0x10
        /*02ee*/ 	.short	(.L_52 - .L_51)
.L_51:
        /*02f0*/ 	.word	0x00000100
        /*02f4*/ 	.word	0x00000001
        /*02f8*/ 	.word	0x00000001
.L_52:


//--------------------- .nv.callgraph             --------------------------
	.section	.nv.callgraph,"",@"SHT_CUDA_CALLGRAPH"
	.align	4
	.sectionentsize	8
	.align		4
        /*0000*/ 	.word	0x00000000
	.align		4
        /*0004*/ 	.word	0xffffffff
	.align		4
        /*0008*/ 	.word	0x00000000
	.align		4
        /*000c*/ 	.word	0xfffffffe
	.align		4
        /*0010*/ 	.word	0x00000000
	.align		4
        /*0014*/ 	.word	0xfffffffd
	.align		4
        /*0018*/ 	.word	0x00000000
	.align		4
        /*001c*/ 	.word	0xfffffffc


//--------------------- .nv.rel.action            --------------------------
	.section	.nv.rel.action,"",@"SHT_CUDA_RELOCINFO"
	.align	8
	.sectionentsize	8
        /*0000*/ 	.byte	0x73, 0x00, 0x00, 0x00, 0x00, 0x00, 0x00, 0x00, 0x00, 0x00, 0x00, 0x11, 0x25, 0x00, 0x05, 0x36


//--------------------- .nv.constant4             --------------------------
	.section	.nv.constant4,"a",@progbits
	.align	8
	.align		8
.nv.constant4:
        /*0000*/ 	.dword	_$_str


//--------------------- .nv.constant0.triton_red_fused__to_copy_add_amax_amin_clamp_mul_native_layer_norm_reciprocal_12 --------------------------
	.section	.nv.constant0.triton_red_fused__to_copy_add_amax_amin_clamp_mul_native_layer_norm_reciprocal_12,"a",@progbits
	.sectionflags	@""
	.align	4
.nv.constant0.triton_red_fused__to_copy_add_amax_amin_clamp_mul_native_layer_norm_reciprocal_12:
	.zero		472


//--------------------- .text.triton_red_fused__to_copy_add_amax_amin_clamp_mul_native_layer_norm_reciprocal_12 --------------------------
	.section	.text.triton_red_fused__to_copy_add_amax_amin_clamp_mul_native_layer_norm_reciprocal_12,"ax",@progbits
	.sectionflags	@"SHF_BARRIERS=1"
	.sectioninfo	@"SHI_REGISTERS=93"
	.align	128
        .global         triton_red_fused__to_copy_add_amax_amin_clamp_mul_native_layer_norm_reciprocal_12
        .type           triton_red_fused__to_copy_add_amax_amin_clamp_mul_native_layer_norm_reciprocal_12,@function
        .size           triton_red_fused__to_copy_add_amax_amin_clamp_mul_native_layer_norm_reciprocal_12,(.L_x_4 - triton_red_fused__to_copy_add_amax_amin_clamp_mul_native_layer_norm_reciprocal_12)
        .other          triton_red_fused__to_copy_add_amax_amin_clamp_mul_native_layer_norm_reciprocal_12,@"STO_CUDA_ENTRY STV_DEFAULT"
triton_red_fused__to_copy_add_amax_amin_clamp_mul_native_layer_norm_reciprocal_12:
.text.triton_red_fused__to_copy_add_amax_amin_clamp_mul_native_layer_norm_reciprocal_12:
[----:B------:R-:W-:Y:S02]  /*0000*/  IMAD.MOV.U32 R1, RZ, RZ, c[0x0][0x28] ;  /* 0x00000a00ff017624 */ /* 0x000fe400078e00ff */
[----:B------:R-:W0:Y:S01]  /*0010*/  S2R R3, SR_TID.X ;  /* 0x0000000000037919 */ /* 0x000e220000002100 */
[----:B------:R-:W-:Y:S01]  /*0020*/  IMAD.MOV.U32 R7, RZ, RZ, 0x2 ;  /* 0x00000002ff077424 */ /* 0x000fe200078e00ff */
[----:B------:R-:W-:Y:S01]  /*0030*/  PRMT R8, RZ, 0x7610, R8 ;  /* 0x00007610ff087816 */ /* 0x000fe20000000008 */
[----:B------:R-:W-:Y:S01]  /*0040*/  ULDC.64 UR4, c[0x0][0x118] ;  /* 0x0000460000047ab9 */ /* 0x000fe20000000a00 */
[----:B------:R-:W1:Y:S01]  /*0050*/  S2R R12, SR_CTAID.X ;  /* 0x00000000000c7919 */ /* 0x000e620000002500 */
[----:B0-----:R-:W-:Y:S01]  /*0060*/  SHF.R.U32.HI R9, RZ, 0x7, R3 ;  /* 0x00000007ff097819 */ /* 0x001fe20000011603 */
[----:B-1----:R-:W-:-:S03]  /*0070*/  IMAD.SHL.U32 R2, R12, 0x2, RZ ;  /* 0x000000020c027824 */ /* 0x002fc600078e00ff */
[----:B------:R-:W-:-:S04]  /*0080*/  SGXT.U32 R9, R9, 0x1 ;  /* 0x000000010909781a */ /* 0x000fc80000000000 */
[----:B------:R-:W-:-:S04]  /*0090*/  LOP3.LUT R0, R9, R2, RZ, 0xfc, !PT ;  /* 0x0000000209007212 */ /* 0x000fc800078efcff */
[C---:B------:R-:W-:Y:S01]  /*00a0*/  ISETP.GE.AND P1, PT, R0.reuse, 0x200, PT ;  /* 0x000002000000780c */ /* 0x040fe20003f26270 */
[----:B------:R-:W-:Y:S01]  /*00b0*/  IMAD.WIDE R4, R0, R7, c[0x0][0x180] ;  /* 0x0000600000047625 */ /* 0x000fe200078e0207 */
[----:B------:R-:W-:-:S03]  /*00c0*/  PRMT R10, RZ, 0x7610, R10 ;  /* 0x00007610ff0a7816 */ /* 0x000fc6000000000a */
[----:B------:R-:W-:-:S08]  /*00d0*/  IMAD.WIDE R6, R0, R7, c[0x0][0x188] ;  /* 0x0000620000067625 */ /* 0x000fd000078e0207 */
[----:B------:R0:W2:Y:S04]  /*00e0*/  @!P1 LDG.E.EL.U16 R8, [R4.64] ;  /* 0x0000000404089981 */ /* 0x0000a8000c2e1500 */
[----:B------:R1:W3:Y:S01]  /*00f0*/  @!P1 LDG.E.EL.U16 R10, [R6.64] ;  /* 0x00000004060a9981 */ /* 0x0002e2000c2e1500 */
[C---:B------:R-:W-:Y:S01]  /*0100*/  LOP3.LUT R32, R3.reuse, 0xff, RZ, 0xc0, !PT ;  /* 0x000000ff03207812 */ /* 0x040fe200078ec0ff */
[----:B------:R-:W-:Y:S01]  /*0110*/  IMAD.MOV.U32 R33, RZ, RZ, 0x8 ;  /* 0x00000008ff217424 */ /* 0x000fe200078e00ff */
[----:B------:R-:W-:Y:S01]  /*0120*/  CS2R R46, SRZ ;  /* 0x00000000002e7805 */ /* 0x000fe2000001ff00 */
[----:B------:R-:W-:Y:S01]  /*0130*/  IMAD R12, R12, 0x2, R9 ;  /* 0x000000020c0c7824 */ /* 0x000fe200078e0209 */
[----:B------:R-:W-:Y:S01]  /*0140*/  CS2R R48, SRZ ;  /* 0x0000000000307805 */ /* 0x000fe2000001ff00 */
[----:B0-----:R-:W-:Y:S01]  /*0150*/  IMAD.MOV.U32 R5, RZ, RZ, 0x10 ;  /* 0x00000010ff057424 */ /* 0x001fe200078e00ff */
[----:B------:R-:W-:Y:S01]  /*0160*/  CS2R R50, SRZ ;  /* 0x0000000000327805 */ /* 0x000fe2000001ff00 */
[C---:B------:R-:W-:Y:S01]  /*0170*/  IMAD.WIDE.U32 R42, R32.reuse, R33, c[0x0][0x198] ;  /* 0x00006600202a7625 */ /* 0x040fe200078e0021 */
[----:B------:R-:W-:Y:S01]  /*0180*/  CS2R R52, SRZ ;  /* 0x0000000000347805 */ /* 0x000fe2000001ff00 */
[----:B------:R-:W-:Y:S01]  /*0190*/  CS2R R54, SRZ ;  /* 0x0000000000367805 */ /* 0x000fe2000001ff00 */
[----:B------:R-:W-:Y:S01]  /*01a0*/  CS2R R56, SRZ ;  /* 0x0000000000387805 */ /* 0x000fe2000001ff00 */
[----:B-1----:R-:W-:Y:S01]  /*01b0*/  IMAD.WIDE.U32 R6, R32, R5, c[0x0][0x168] ;  /* 0x00005a0020067625 */ /* 0x002fe200078e0005 */
[----:B------:R-:W-:Y:S01]  /*01c0*/  CS2R R58, SRZ ;  /* 0x00000000003a7805 */ /* 0x000fe2000001ff00 */
[----:B------:R-:W-:Y:S01]  /*01d0*/  CS2R R60, SRZ ;  /* 0x00000000003c7805 */ /* 0x000fe2000001ff00 */
[----:B------:R-:W-:Y:S01]  /*01e0*/  CS2R R62, SRZ ;  /* 0x00000000003e7805 */ /* 0x000fe2000001ff00 */
[----:B------:R-:W-:Y:S01]  /*01f0*/  IMAD.MOV.U32 R37, RZ, RZ, -0x400 ;  /* 0xfffffc00ff257424 */ /* 0x000fe200078e00ff */
[----:B------:R-:W-:Y:S01]  /*0200*/  IADD3 R38, P3, R6, 0x6000, RZ ;  /* 0x0000600006267810 */ /* 0x000fe20007f7e0ff */
[----:B------:R-:W-:Y:S01]  /*0210*/  IMAD.SHL.U32 R6, R3, 0x10, RZ ;  /* 0x0000001003067824 */ /* 0x000fe200078e00ff */
[----:B------:R-:W-:Y:S01]  /*0220*/  CS2R R66, SRZ ;  /* 0x0000000000427805 */ /* 0x000fe2000001ff00 */
[----:B------:R-:W-:Y:S01]  /*0230*/  IMAD.MOV.U32 R44, RZ, RZ, -0x1 ;  /* 0xffffffffff2c7424 */ /* 0x000fe200078e00ff */
[----:B------:R-:W-:Y:S01]  /*0240*/  CS2R R68, SRZ ;  /* 0x0000000000447805 */ /* 0x000fe2000001ff00 */
[----:B------:R-:W-:Y:S01]  /*0250*/  IMAD.X R39, RZ, RZ, R7, P3 ;  /* 0x000000ffff277224 */ /* 0x000fe200018e0607 */
[----:B------:R-:W-:Y:S01]  /*0260*/  LOP3.LUT R6, R6, 0xff0, RZ, 0xc0, !PT ;  /* 0x00000ff006067812 */ /* 0x000fe200078ec0ff */
[----:B------:R-:W-:-:S02]  /*0270*/  IMAD.MOV.U32 R45, RZ, RZ, RZ ;  /* 0x000000ffff2d7224 */ /* 0x000fc400078e00ff */
[----:B------:R-:W-:Y:S02]  /*0280*/  IMAD.MOV.U32 R64, RZ, RZ, RZ ;  /* 0x000000ffff407224 */ /* 0x000fe400078e00ff */
[----:B--2---:R-:W-:Y:S02]  /*0290*/  IMAD.U32 R11, R8, 0x10000, RZ ;  /* 0x00010000080b7824 */ /* 0x004fe400078e00ff */
[----:B---3--:R-:W-:-:S03]  /*02a0*/  IMAD.U32 R4, R10, 0x10000, RZ ;  /* 0x000100000a047824 */ /* 0x008fc600078e00ff */
[----:B------:R-:W-:-:S04]  /*02b0*/  FSETP.GE.AND P0, PT, R11, RZ, PT ;  /* 0x000000ff0b00720b */ /* 0x000fc80003f06000 */
[----:B------:R-:W-:Y:S02]  /*02c0*/  SEL R8, R8, RZ, !P0 ;  /* 0x000000ff08087207 */ /* 0x000fe40004000000 */
[----:B------:R-:W-:Y:S01]  /*02d0*/  FSETP.GTU.AND P0, PT, R4, RZ, PT ;  /* 0x000000ff0400720b */ /* 0x000fe20003f0c000 */
[----:B------:R-:W-:-:S03]  /*02e0*/  IMAD.WIDE.U32 R4, R32, R33, c[0x0][0x170] ;  /* 0x00005c0020047625 */ /* 0x000fc600078e0021 */
[----:B------:R-:W-:Y:S01]  /*02f0*/  SEL R10, R10, RZ, P0 ;  /* 0x000000ff0a0a7207 */ /* 0x000fe20000000000 */
[----:B------:R-:W-:Y:S01]  /*0300*/  IMAD.U32 R8, R8, 0x10000, RZ ;  /* 0x0001000008087824 */ /* 0x000fe200078e00ff */
[----:B------:R-:W-:Y:S01]  /*0310*/  IADD3 R40, P0, R4, 0x3000, RZ ;  /* 0x0000300004287810 */ /* 0x000fe20007f1e0ff */
[C---:B------:R-:W-:Y:S02]  /*0320*/  IMAD.SHL.U32 R4, R3.reuse, 0x4, RZ ;  /* 0x0000000403047824 */ /* 0x040fe400078e00ff */
[----:B------:R-:W-:Y:S01]  /*0330*/  FADD R65, RZ, -R8 ;  /* 0x80000008ff417221 */ /* 0x000fe20000000000 */
[----:B------:R-:W-:Y:S02]  /*0340*/  IMAD.U32 R10, R10, 0x10000, RZ ;  /* 0x000100000a0a7824 */ /* 0x000fe400078e00ff */
[----:B------:R-:W-:Y:S01]  /*0350*/  IMAD.X R41, RZ, RZ, R5, P0 ;  /* 0x000000ffff297224 */ /* 0x000fe200000e0605 */
[----:B------:R-:W-:Y:S01]  /*0360*/  SHF.R.U32.HI R5, RZ, 0x3, R3 ;  /* 0x00000003ff057819 */ /* 0x000fe20000011603 */
[----:B------:R-:W-:Y:S01]  /*0370*/  IMAD.SHL.U32 R8, R3, 0x8, RZ ;  /* 0x0000000803087824 */ /* 0x000fe200078e00ff */
[C---:B------:R-:W-:Y:S01]  /*0380*/  FSETP.NAN.AND P2, PT, R65.reuse, R65, PT ;  /* 0x000000414100720b */ /* 0x040fe20003f48000 */
[----:B------:R-:W-:Y:S01]  /*0390*/  IMAD.WIDE.U32 R32, R32, R33, c[0x0][0x190] ;  /* 0x0000640020207625 */ /* 0x000fe200078e0021 */
[----:B------:R-:W-:-:S02]  /*03a0*/  FSETP.GT.AND P0, PT, R65, R10, PT ;  /* 0x0000000a4100720b */ /* 0x000fc40003f04000 */
[----:B------:R-:W-:Y:S01]  /*03b0*/  LOP3.LUT R5, R5, 0x10, RZ, 0xc0, !PT ;  /* 0x0000001005057812 */ /* 0x000fe200078ec0ff */
[----:B------:R-:W-:Y:S01]  /*03c0*/  IMAD.MOV.U32 R36, RZ, RZ, R32 ;  /* 0x000000ffff247224 */ /* 0x000fe200078e0020 */
[----:B------:R-:W-:Y:S02]  /*03d0*/  LOP3.LUT R4, R4, 0x3fc, RZ, 0xc0, !PT ;  /* 0x000003fc04047812 */ /* 0x000fe400078ec0ff */
[----:B------:R-:W-:Y:S01]  /*03e0*/  LOP3.LUT R9, R8, 0x3f8, RZ, 0xc0, !PT ;  /* 0x000003f808097812 */ /* 0x000fe200078ec0ff */
[----:B------:R-:W-:Y:S02]  /*03f0*/  IMAD.IADD R24, R5, 0x1, R6 ;  /* 0x0000000105187824 */ /* 0x000fe400078e0206 */
[----:B------:R-:W-:Y:S02]  /*0400*/  IMAD.SHL.U32 R25, R4, 0x2, RZ ;  /* 0x0000000204197824 */ /* 0x000fe400078e00ff */
[----:B------:R-:W-:Y:S01]  /*0410*/  @!P2 FSEL R65, R65, R10, P0 ;  /* 0x0000000a4141a208 */ /* 0x000fe20000000000 */
[--C-:B------:R-:W-:Y:S01]  /*0420*/  IMAD R0, R0, 0xc00, R9.reuse ;  /* 0x00000c0000007824 */ /* 0x100fe200078e0209 */
[----:B------:R-:W-:Y:S01]  /*0430*/  ISETP.GE.AND P2, PT, R2, 0x200, PT ;  /* 0x000002000200780c */ /* 0x000fe20003f46270 */
[----:B------:R-:W-:-:S02]  /*0440*/  IMAD R32, R12, 0xc00, R9 ;  /* 0x00000c000c207824 */ /* 0x000fc400078e0209 */
[----:B------:R-:W-:Y:S01]  /*0450*/  FMUL R65, R65, 0.0078740157186985015869 ;  /* 0x3c01020441417820 */ /* 0x000fe20000400000 */
[----:B------:R-:W-:Y:S02]  /*0460*/  IMAD.IADD R70, R6, 0x1, R24 ;  /* 0x0000000106467824 */ /* 0x000fe400078e0218 */
[----:B------:R-:W-:Y:S02]  /*0470*/  IMAD.IADD R71, R25, 0x1, R25 ;  /* 0x0000000119477824 */ /* 0x000fe400078e0219 */
[C---:B------:R-:W-:Y:S02]  /*0480*/  FSETP.GT.AND P0, PT, R65.reuse, 9.9999997473787516356e-06, PT ;  /* 0x3727c5ac4100780b */ /* 0x040fe40003f04000 */
[----:B------:R-:W-:-:S11]  /*0490*/  FSETP.NAN.AND P3, PT, R65, R65, PT ;  /* 0x000000414100720b */ /* 0x000fd60003f68000 */
[----:B------:R-:W-:Y:S02]  /*04a0*/  @!P0 FSEL R65, R65, 9.9999997473787516356e-06, P3 ;  /* 0x3727c5ac41418808 */ /* 0x000fe40001800000 */
.L_x_2:
[----:B------:R-:W-:Y:S01]  /*04b0*/  IMAD.IADD R18, R32, 0x1, R37 ;  /* 0x0000000120127824 */ /* 0x000fe200078e0225 */
[----:B0-----:R-:W-:Y:S01]  /*04c0*/  CS2R R4, SRZ ;  /* 0x0000000000047805 */ /* 0x001fe2000001ff00 */
[----:B------:R-:W-:Y:S01]  /*04d0*/  IMAD.MOV.U32 R15, RZ, RZ, 0x2 ;  /* 0x00000002ff0f7424 */ /* 0x000fe200078e00ff */
[----:B------:R-:W-:Y:S02]  /*04e0*/  CS2R R6, SRZ ;  /* 0x0000000000067805 */ /* 0x000fe4000001ff00 */
[----:B------:R-:W-:-:S05]  /*04f0*/  IADD3 R72, R18, 0x400, RZ ;  /* 0x0000040012487810 */ /* 0x000fca0007ffe0ff */
[----:B------:R-:W-:-:S05]  /*0500*/  IMAD.WIDE R14, R72, R15, c[0x0][0x160] ;  /* 0x00005800480e7625 */ /* 0x000fca00078e020f */
[----:B------:R0:W2:Y:S01]  /*0510*/  @!P1 LDG.E.EF.128 R4, [R14.64] ;  /* 0x000000040e049981 */ /* 0x0000a2000c0e1d00 */
[----:B------:R-:W-:Y:S01]  /*0520*/  IMAD.MOV.U32 R19, RZ, RZ, 0x4 ;  /* 0x00000004ff137424 */ /* 0x000fe200078e00ff */
[----:B------:R-:W-:Y:S01]  /*0530*/  IADD3 R18, R18, 0x404, RZ ;  /* 0x0000040412127810 */ /* 0x000fe20007ffe0ff */
[----:B------:R-:W-:Y:S01]  /*0540*/  CS2R R12, SRZ ;  /* 0x00000000000c7805 */ /* 0x000fe2000001ff00 */
[----:B------:R-:W-:Y:S01]  /*0550*/  BAR.SYNC.DEFER_BLOCKING 0x0 ;  /* 0x0000000000007b1d */ /* 0x000fe20000010000 */
[-C--:B------:R-:W-:Y:S01]  /*0560*/  IMAD.WIDE R16, R72, R19.reuse, c[0x0][0x178] ;  /* 0x00005e0048107625 */ /* 0x080fe200078e0213 */
[----:B------:R-:W-:Y:S01]  /*0570*/  CS2R R8, SRZ ;  /* 0x0000000000087805 */ /* 0x000fe2000001ff00 */
[----:B------:R-:W-:Y:S02]  /*0580*/  CS2R R10, SRZ ;  /* 0x00000000000a7805 */ /* 0x000fe4000001ff00 */
[----:B------:R-:W-:Y:S01]  /*0590*/  IMAD.WIDE R18, R18, R19, c[0x0][0x178] ;  /* 0x00005e0012127625 */ /* 0x000fe200078e0213 */
[----:B0-----:R-:W-:Y:S01]  /*05a0*/  CS2R R14, SRZ ;  /* 0x00000000000e7805 */ /* 0x001fe2000001ff00 */
[----:B--2---:R0:W-:Y:S04]  /*05b0*/  STS.128 [R24], R4 ;  /* 0x0000000418007388 */ /* 0x0041e80000000c00 */
[----:B------:R-:W-:Y:S06]  /*05c0*/  BAR.SYNC.DEFER_BLOCKING 0x0 ;  /* 0x0000000000007b1d */ /* 0x000fec0000010000 */
[----:B------:R-:W2:Y:S04]  /*05d0*/  @!P1 LDG.E.EF.128 R12, [R18.64] ;  /* 0x00000004120c9981 */ /* 0x000ea8000c0e1d00 */
[----:B------:R1:W3:Y:S04]  /*05e0*/  @!P1 LDG.E.EF.128 R8, [R16.64] ;  /* 0x0000000410089981 */ /* 0x0002e8000c0e1d00 */
[----:B------:R-:W4:Y:S04]  /*05f0*/  LDG.E.EL.64 R30, [R40.64] ;  /* 0x00000004281e7981 */ /* 0x000f28000c2e1b00 */
[----:B------:R-:W5:Y:S01]  /*0600*/  LDG.E.EL.64 R28, [R42.64] ;  /* 0x000000042a1c7981 */ /* 0x000f62000c2e1b00 */
[----:B-1----:R-:W-:-:S02]  /*0610*/  IMAD.MOV.U32 R16, RZ, RZ, R36 ;  /* 0x000000ffff107224 */ /* 0x002fc400078e0024 */
[----:B------:R-:W-:Y:S01]  /*0620*/  IMAD.MOV.U32 R17, RZ, RZ, R33 ;  /* 0x000000ffff117224 */ /* 0x000fe200078e0021 */
[----:B0-----:R-:W4:Y:S04]  /*0630*/  LDG.E.EL.128 R4, [R38.64] ;  /* 0x0000000426047981 */ /* 0x001f28000c2e1d00 */
[----:B------:R0:W4:Y:S04]  /*0640*/  LDG.E.EL.64 R26, [R16.64] ;  /* 0x00000004101a7981 */ /* 0x000128000c2e1b00 */
[----:B------:R-:W1:Y:S01]  /*0650*/  LDS.64 R74, [R25] ;  /* 0x00000000194a7984 */ /* 0x000e620000000a00 */
[----:B------:R-:W-:-:S04]  /*0660*/  ISETP.NE.U32.AND P0, PT, R37, -0x400, PT ;  /* 0xfffffc002500780c */ /* 0x000fc80003f05070 */
[----:B------:R-:W-:Y:S01]  /*0670*/  ISETP.NE.AND.EX P0, PT, R44, -0x1, PT, P0 ;  /* 0xffffffff2c00780c */ /* 0x000fe20003f05300 */
[----:B------:R-:W-:Y:S01]  /*0680*/  IMAD.MOV.U32 R80, RZ, RZ, RZ ;  /* 0x000000ffff507224 */ /* 0x000fe200078e00ff */
[----:B--2---:R-:W-:-:S05]  /*0690*/  I2FP.F32.S32 R34, R15 ;  /* 0x0000000f00227245 */ /* 0x004fca0000201400 */
[----:B------:R-:W-:Y:S02]  /*06a0*/  FMUL R15, R65, R34 ;  /* 0x00000022410f7220 */ /* 0x000fe40000400000 */
[----:B------:R-:W-:Y:S01]  /*06b0*/  LDS.64 R34, [R25+0x810] ;  /* 0x0008100019227984 */ /* 0x000fe20000000a00 */
[----:B---3--:R-:W-:Y:S02]  /*06c0*/  I2FP.F32.S32 R8, R8 ;  /* 0x0000000800087245 */ /* 0x008fe40000201400 */
[----:B------:R-:W-:Y:S02]  /*06d0*/  I2FP.F32.S32 R20, R9 ;  /* 0x0000000900147245 */ /* 0x000fe40000201400 */
[----:B------:R-:W-:Y:S02]  /*06e0*/  I2FP.F32.S32 R10, R10 ;  /* 0x0000000a000a7245 */ /* 0x000fe40000201400 */
[----:B------:R-:W-:Y:S02]  /*06f0*/  I2FP.F32.S32 R18, R11 ;  /* 0x0000000b00127245 */ /* 0x000fe40000201400 */
[----:B------:R-:W-:-:S02]  /*0700*/  I2FP.F32.S32 R12, R12 ;  /* 0x0000000c000c7245 */ /* 0x000fc40000201400 */
[----:B------:R-:W-:Y:S02]  /*0710*/  I2FP.F32.S32 R22, R13 ;  /* 0x0000000d00167245 */ /* 0x000fe40000201400 */
[----:B------:R-:W-:Y:S01]  /*0720*/  I2FP.F32.S32 R14, R14 ;  /* 0x0000000e000e7245 */ /* 0x000fe20000201400 */
[C---:B------:R-:W-:Y:S01]  /*0730*/  FMUL R8, R65.reuse, R8 ;  /* 0x0000000841087220 */ /* 0x040fe20000400000 */
[C---:B------:R-:W-:Y:S01]  /*0740*/  FMUL R9, R65.reuse, R20 ;  /* 0x0000001441097220 */ /* 0x040fe20000400000 */
[C---:B------:R-:W-:Y:S01]  /*0750*/  FMUL R10, R65.reuse, R10 ;  /* 0x0000000a410a7220 */ /* 0x040fe20000400000 */
[C---:B------:R-:W-:Y:S01]  /*0760*/  FMUL R11, R65.reuse, R18 ;  /* 0x00000012410b7220 */ /* 0x040fe20000400000 */
[----:B------:R-:W-:Y:S01]  /*0770*/  BAR.SYNC.DEFER_BLOCKING 0x0 ;  /* 0x0000000000007b1d */ /* 0x000fe20000010000 */
[C---:B------:R-:W-:Y:S01]  /*0780*/  FMUL R12, R65.reuse, R12 ;  /* 0x0000000c410c7220 */ /* 0x040fe20000400000 */
[C---:B------:R-:W-:Y:S01]  /*0790*/  FMUL R13, R65.reuse, R22 ;  /* 0x00000016410d7220 */ /* 0x040fe20000400000 */
[----:B------:R-:W-:-:S03]  /*07a0*/  FMUL R14, R65, R14 ;  /* 0x0000000e410e7220 */ /* 0x000fc60000400000 */
[----:B------:R5:W-:Y:S04]  /*07b0*/  STS.128 [R70], R8 ;  /* 0x0000000846007388 */ /* 0x000be80000000c00 */
[----:B------:R2:W-:Y:S04]  /*07c0*/  STS.128 [R70+0x10], R12 ;  /* 0x0000100c46007388 */ /* 0x0005e80000000c00 */
[----:B------:R-:W-:Y:S06]  /*07d0*/  BAR.SYNC.DEFER_BLOCKING 0x0 ;  /* 0x0000000000007b1d */ /* 0x000fec0000010000 */
[----:B0-----:R-:W0:Y:S04]  /*07e0*/  LDS.128 R16, [R71] ;  /* 0x0000000047107984 */ /* 0x001e280000000c00 */
[----:B------:R-:W3:Y:S01]  /*07f0*/  LDS.128 R20, [R71+0x1010] ;  /* 0x0010100047147984 */ /* 0x000ee20000000c00 */
[----:B----4-:R-:W-:-:S02]  /*0800*/  PRMT R73, R31, 0x7632, R73 ;  /* 0x000076321f497816 */ /* 0x010fc40000000049 */
[----:B-----5:R-:W-:Y:S01]  /*0810*/  PRMT R9, R29, 0x7632, R9 ;  /* 0x000076321d097816 */ /* 0x020fe20000000009 */
[C---:B------:R-:W-:Y:S01]  /*0820*/  IMAD.U32 R77, R30.reuse, 0x10000, RZ ;  /* 0x000100001e4d7824 */ /* 0x040fe200078e00ff */
[----:B------:R-:W-:Y:S01]  /*0830*/  PRMT R76, R30, 0x7632, R76 ;  /* 0x000076321e4c7816 */ /* 0x000fe2000000004c */
[----:B------:R-:W-:Y:S01]  /*0840*/  IMAD.U32 R78, R73, 0x10000, RZ ;  /* 0x00010000494e7824 */ /* 0x000fe200078e00ff */
[----:B------:R-:W-:Y:S02]  /*0850*/  PRMT R8, R26, 0x7632, R8 ;  /* 0x000076321a087816 */ /* 0x000fe40000000008 */
[----:B--2---:R-:W-:Y:S01]  /*0860*/  PRMT R14, R28, 0x7632, R14 ;  /* 0x000076321c0e7816 */ /* 0x004fe2000000000e */
[----:B------:R-:W-:Y:S01]  /*0870*/  FADD R78, R7, R78 ;  /* 0x0000004e074e7221 */ /* 0x000fe20000000000 */
[----:B------:R-:W-:Y:S01]  /*0880*/  PRMT R7, R27, 0x7632, R7 ;  /* 0x000076321b077816 */ /* 0x000fe20000000007 */
[----:B------:R-:W-:Y:S01]  /*0890*/  IMAD.U32 R13, R9, 0x10000, RZ ;  /* 0x00010000090d7824 */ /* 0x000fe200078e00ff */
[----:B------:R-:W-:Y:S01]  /*08a0*/  FADD R15, R4, R77 ;  /* 0x0000004d040f7221 */ /* 0x000fe20000000000 */
[----:B------:R-:W-:Y:S01]  /*08b0*/  IMAD.U32 R30, R76, 0x10000, RZ ;  /* 0x000100004c1e7824 */ /* 0x000fe200078e00ff */
[----:B-1----:R-:W-:Y:S01]  /*08c0*/  PRMT R4, R74, 0x7632, R4 ;  /* 0x000076324a047816 */ /* 0x002fe20000000004 */
[----:B------:R-:W-:-:S02]  /*08d0*/  IMAD.U32 R8, R8, 0x10000, RZ ;  /* 0x0001000008087824 */ /* 0x000fc400078e00ff */
[----:B------:R-:W-:Y:S01]  /*08e0*/  IMAD.U32 R9, R14, 0x10000, RZ ;  /* 0x000100000e097824 */ /* 0x000fe200078e00ff */
[----:B------:R-:W-:Y:S01]  /*08f0*/  FADD R30, R5, R30 ;  /* 0x0000001e051e7221 */ /* 0x000fe20000000000 */
[----:B------:R-:W-:Y:S02]  /*0900*/  IMAD.U32 R27, R27, 0x10000, RZ ;  /* 0x000100001b1b7824 */ /* 0x000fe400078e00ff */
[----:B------:R-:W-:Y:S01]  /*0910*/  IMAD.U32 R12, R29, 0x10000, RZ ;  /* 0x000100001d0c7824 */ /* 0x000fe200078e00ff */
[----:B------:R-:W-:Y:S01]  /*0920*/  PRMT R5, R75, 0x7632, R5 ;  /* 0x000076324b057816 */ /* 0x000fe20000000005 */
[----:B------:R-:W-:Y:S02]  /*0930*/  IMAD.U32 R10, R7, 0x10000, RZ ;  /* 0x00010000070a7824 */ /* 0x000fe400078e00ff */
[----:B------:R-:W-:Y:S02]  /*0940*/  IMAD.U32 R31, R31, 0x10000, RZ ;  /* 0x000100001f1f7824 */ /* 0x000fe400078e00ff */
[----:B------:R-:W-:-:S02]  /*0950*/  IMAD.U32 R11, R26, 0x10000, RZ ;  /* 0x000100001a0b7824 */ /* 0x000fc400078e00ff */
[----:B------:R-:W-:Y:S02]  /*0960*/  IMAD.U32 R28, R28, 0x10000, RZ ;  /* 0x000100001c1c7824 */ /* 0x000fe400078e00ff */
[----:B------:R-:W-:Y:S01]  /*0970*/  IMAD.U32 R7, R4, 0x10000, RZ ;  /* 0x0001000004077824 */ /* 0x000fe200078e00ff */
[C-C-:B0-----:R-:W-:Y:S01]  /*0980*/  FFMA R17, R8.reuse, R17, R9.reuse ;  /* 0x0000001108117223 */ /* 0x141fe20000000009 */
[----:B------:R-:W-:Y:S01]  /*0990*/  FFMA R4, R27, R18, R12 ;  /* 0x000000121b047223 */ /* 0x000fe2000000000c */
[--C-:B---3--:R-:W-:Y:S01]  /*09a0*/  FFMA R21, R8, R21, R9.reuse ;  /* 0x0000001508157223 */ /* 0x108fe20000000009 */
[----:B------:R-:W-:Y:S02]  /*09b0*/  PRMT R9, R35, 0x7632, R9 ;  /* 0x0000763223097816 */ /* 0x000fe40000000009 */
[----:B------:R-:W-:Y:S01]  /*09c0*/  PRMT R8, R34, 0x7632, R8 ;  /* 0x0000763222087816 */ /* 0x000fe20000000008 */
[----:B------:R-:W-:Y:S01]  /*09d0*/  FFMA R22, R27, R22, R12 ;  /* 0x000000161b167223 */ /* 0x000fe2000000000c */
[C-C-:B------:R-:W-:Y:S01]  /*09e0*/  FFMA R19, R10.reuse, R19, R13.reuse ;  /* 0x000000130a137223 */ /* 0x140fe2000000000d */
[----:B------:R-:W-:Y:S01]  /*09f0*/  FFMA R12, R10, R23, R13 ;  /* 0x000000170a0c7223 */ /* 0x000fe2000000000d */
[----:B------:R-:W-:Y:S01]  /*0a00*/  FADD R76, R6, R31 ;  /* 0x0000001f064c7221 */ /* 0x000fe20000000000 */
[----:B------:R-:W-:Y:S01]  /*0a10*/  IMAD.U32 R13, R35, 0x10000, RZ ;  /* 0x00010000230d7824 */ /* 0x000fe200078e00ff */
[--C-:B------:R-:W-:Y:S01]  /*0a20*/  FFMA R16, R11, R16, R28.reuse ;  /* 0x000000100b107223 */ /* 0x100fe2000000001c */
[----:B------:R-:W-:Y:S01]  /*0a30*/  IMAD.U32 R75, R75, 0x10000, RZ ;  /* 0x000100004b4b7824 */ /* 0x000fe200078e00ff */
[----:B------:R-:W-:Y:S01]  /*0a40*/  FFMA R20, R11, R20, R28 ;  /* 0x000000140b147223 */ /* 0x000fe2000000001c */
[----:B------:R-:W-:-:S02]  /*0a50*/  IMAD.U32 R6, R74, 0x10000, RZ ;  /* 0x000100004a067824 */ /* 0x000fc400078e00ff */
[----:B------:R-:W-:Y:S02]  /*0a60*/  IMAD.U32 R5, R5, 0x10000, RZ ;  /* 0x0001000005057824 */ /* 0x000fe400078e00ff */
[----:B------:R-:W-:Y:S02]  /*0a70*/  IMAD.U32 R9, R9, 0x10000, RZ ;  /* 0x0001000009097824 */ /* 0x000fe400078e00ff */
[----:B------:R-:W-:Y:S02]  /*0a80*/  IMAD.U32 R8, R8, 0x10000, RZ ;  /* 0x0001000008087824 */ /* 0x000fe400078e00ff */
[----:B------:R-:W-:Y:S01]  /*0a90*/  IMAD.U32 R27, R34, 0x10000, RZ ;  /* 0x00010000221b7824 */ /* 0x000fe200078e00ff */
[----:B------:R-:W-:Y:S01]  /*0aa0*/  FFMA R13, R76, R22, R13 ;  /* 0x000000164c0d7223 */ /* 0x000fe2000000000d */
[----:B------:R-:W-:Y:S01]  /*0ab0*/  FFMA R5, R78, R19, R5 ;  /* 0x000000134e057223 */ /* 0x000fe20000000005 */
[----:B------:R-:W-:Y:S01]  /*0ac0*/  FFMA R4, R76, R4, R75 ;  /* 0x000000044c047223 */ /* 0x000fe2000000004b */
[----:B------:R-:W-:Y:S01]  /*0ad0*/  FFMA R7, R30, R17, R7 ;  /* 0x000000111e077223 */ /* 0x000fe20000000007 */
[C---:B------:R-:W-:Y:S01]  /*0ae0*/  FFMA R6, R15.reuse, R16, R6 ;  /* 0x000000100f067223 */ /* 0x040fe20000000006 */
[----:B------:R-:W-:Y:S01]  /*0af0*/  FFMA R12, R78, R12, R9 ;  /* 0x0000000c4e0c7223 */ /* 0x000fe20000000009 */
[----:B------:R-:W-:Y:S01]  /*0b00*/  FFMA R22, R30, R21, R8 ;  /* 0x000000151e167223 */ /* 0x000fe20000000008 */
[----:B------:R-:W-:Y:S01]  /*0b10*/  FFMA R27, R15, R20, R27 ;  /* 0x000000140f1b7223 */ /* 0x000fe2000000001b */
[----:B------:R-:W-:Y:S01]  /*0b20*/  IMAD.MOV.U32 R14, RZ, RZ, 0x3f800000 ;  /* 0x3f800000ff0e7424 */ /* 0x000fe200078e00ff */
[----:B------:R-:W-:Y:S01]  /*0b30*/  CS2R R28, SRZ ;  /* 0x00000000001c7805 */ /* 0x000fe2000001ff00 */
[----:B------:R-:W-:Y:S01]  /*0b40*/  CS2R R76, SRZ ;  /* 0x00000000004c7805 */ /* 0x000fe2000001ff00 */
[----:B------:R-:W-:Y:S01]  /*0b50*/  IMAD.MOV.U32 R75, RZ, RZ, RZ ;  /* 0x000000ffff4b7224 */ /* 0x000fe200078e00ff */
[----:B------:R-:W-:Y:S01]  /*0b60*/  CS2R R78, SRZ ;  /* 0x00000000004e7805 */ /* 0x000fe2000001ff00 */
[----:B------:R-:W-:Y:S01]  /*0b70*/  IMAD.MOV.U32 R15, RZ, RZ, 0x3f800000 ;  /* 0x3f800000ff0f7424 */ /* 0x000fe200078e00ff */
[----:B------:R-:W-:Y:S01]  /*0b80*/  F2FP.BF16.PACK_AB R8, R7, R6 ;  /* 0x000000060708723e */ /* 0x000fe200000010ff */
[----:B------:R-:W-:Y:S01]  /*0b90*/  IMAD.MOV.U32 R16, RZ, RZ, 0x3f800000 ;  /* 0x3f800000ff107424 */ /* 0x000fe200078e00ff */
[----:B------:R-:W-:Y:S01]  /*0ba0*/  F2FP.BF16.PACK_AB R9, R5, R4 ;  /* 0x000000040509723e */ /* 0x000fe200000010ff */
[----:B------:R-:W-:Y:S01]  /*0bb0*/  IMAD.MOV.U32 R19, RZ, RZ, 0x3f800000 ;  /* 0x3f800000ff137424 */ /* 0x000fe200078e00ff */
[----:B------:R-:W-:Y:S01]  /*0bc0*/  F2FP.BF16.PACK_AB R10, R22, R27 ;  /* 0x0000001b160a723e */ /* 0x000fe200000010ff */
[----:B------:R-:W-:Y:S01]  /*0bd0*/  IMAD.MOV.U32 R18, RZ, RZ, 0x3f800000 ;  /* 0x3f800000ff127424 */ /* 0x000fe200078e00ff */
[----:B------:R-:W-:Y:S01]  /*0be0*/  F2FP.BF16.PACK_AB R11, R12, R13 ;  /* 0x0000000d0c0b723e */ /* 0x000fe200000010ff */
[----:B------:R-:W-:-:S02]  /*0bf0*/  IMAD.MOV.U32 R21, RZ, RZ, 0x3f800000 ;  /* 0x3f800000ff157424 */ /* 0x000fc400078e00ff */
[----:B------:R-:W-:Y:S02]  /*0c00*/  IMAD.MOV.U32 R20, RZ, RZ, 0x3f800000 ;  /* 0x3f800000ff147424 */ /* 0x000fe400078e00ff */
[----:B------:R-:W-:Y:S02]  /*0c10*/  IMAD.MOV.U32 R23, RZ, RZ, 0x3f800000 ;  /* 0x3f800000ff177424 */ /* 0x000fe400078e00ff */
[----:B------:R-:W-:Y:S02]  /*0c20*/  IMAD.MOV.U32 R17, RZ, RZ, R6 ;  /* 0x000000ffff117224 */ /* 0x000fe400078e0006 */
[----:B------:R-:W-:Y:S02]  /*0c30*/  IMAD.MOV.U32 R26, RZ, RZ, R7 ;  /* 0x000000ffff1a7224 */ /* 0x000fe400078e0007 */
[----:B------:R-:W-:Y:S02]  /*0c40*/  IMAD.MOV.U32 R30, RZ, RZ, R4 ;  /* 0x000000ffff1e7224 */ /* 0x000fe400078e0004 */
[----:B------:R-:W-:-:S02]  /*0c50*/  IMAD.MOV.U32 R31, RZ, RZ, R5 ;  /* 0x000000ffff1f7224 */ /* 0x000fc400078e0005 */
[----:B------:R-:W-:Y:S02]  /*0c60*/  IMAD.MOV.U32 R34, RZ, RZ, R27 ;  /* 0x000000ffff227224 */ /* 0x000fe400078e001b */
[----:B------:R-:W-:Y:S02]  /*0c70*/  IMAD.MOV.U32 R35, RZ, RZ, R22 ;  /* 0x000000ffff237224 */ /* 0x000fe400078e0016 */
[----:B------:R-:W-:Y:S02]  /*0c80*/  IMAD.MOV.U32 R73, RZ, RZ, R13 ;  /* 0x000000ffff497224 */ /* 0x000fe400078e000d */
[----:B------:R-:W-:Y:S01]  /*0c90*/  IMAD.MOV.U32 R74, RZ, RZ, R12 ;  /* 0x000000ffff4a7224 */ /* 0x000fe200078e000c */
[----:B------:R-:W-:Y:S05]  /*0ca0*/  @!P0 BRA `(.L_x_0) ;  /* 0x0000070000008947 */ /* 0x000fea0003800000 */
[----:B------:R-:W-:Y:S01]  /*0cb0*/  FADD R14, R45, 1 ;  /* 0x3f8000002d0e7421 */ /* 0x000fe20000000000 */
[----:B------:R-:W-:Y:S01]  /*0cc0*/  FADD R15, R46, 1 ;  /* 0x3f8000002e0f7421 */ /* 0x000fe20000000000 */
[----:B------:R-:W-:Y:S01]  /*0cd0*/  FADD R28, R6, -R61 ;  /* 0x8000003d061c7221 */ /* 0x000fe20000000000 */
[----:B------:R-:W-:Y:S01]  /*0ce0*/  FADD R29, R7, -R62 ;  /* 0x8000003e071d7221 */ /* 0x000fe20000000000 */
[C---:B------:R-:W-:Y:S01]  /*0cf0*/  FMUL R17, R14.reuse, 0.25 ;  /* 0x3e8000000e117820 */ /* 0x040fe20000400000 */
[C---:B------:R-:W-:Y:S01]  /*0d00*/  FSETP.GEU.AND P4, PT, |R14|.reuse, 1.175494350822287508e-38, PT ;  /* 0x008000000e00780b */ /* 0x040fe20003f8e200 */
[C---:B------:R-:W-:Y:S01]  /*0d10*/  FMUL R16, R15.reuse, 0.25 ;  /* 0x3e8000000f107820 */ /* 0x040fe20000400000 */
[----:B------:R-:W-:Y:S01]  /*0d20*/  FSETP.GT.AND P0, PT, |R14|, 8.50705917302346158658e+37, PT ;  /* 0x7e8000000e00780b */ /* 0x000fe20003f04200 */
[----:B------:R-:W-:Y:S01]  /*0d30*/  FMUL R19, R28, 0.25 ;  /* 0x3e8000001c137820 */ /* 0x000fe20000400000 */
[----:B------:R-:W-:Y:S01]  /*0d40*/  FSETP.GT.AND P3, PT, |R15|, 8.50705917302346158658e+37, PT ;  /* 0x7e8000000f00780b */ /* 0x000fe20003f64200 */
[----:B------:R-:W-:Y:S01]  /*0d50*/  FMUL R20, R29, 0.25 ;  /* 0x3e8000001d147820 */ /* 0x000fe20000400000 */
[----:B------:R-:W-:Y:S01]  /*0d60*/  FSEL R17, R17, R14, P0 ;  /* 0x0000000e11117208 */ /* 0x000fe20000000000 */
[----:B------:R-:W-:Y:S01]  /*0d70*/  FADD R76, R4, -R63 ;  /* 0x8000003f044c7221 */ /* 0x000fe20000000000 */
[----:B------:R-:W-:Y:S01]  /*0d80*/  FSEL R18, R16, R15, P3 ;  /* 0x0000000f10127208 */ /* 0x000fe20001800000 */
[----:B------:R-:W-:Y:S01]  /*0d90*/  FADD R75, R5, -R64 ;  /* 0x80000040054b7221 */ /* 0x000fe20000000000 */
[----:B------:R-:W-:Y:S01]  /*0da0*/  FSETP.GEU.AND P5, PT, |R15|, 1.175494350822287508e-38, PT ;  /* 0x008000000f00780b */ /* 0x000fe20003fae200 */
[----:B------:R-:W-:Y:S01]  /*0db0*/  FMUL R35, R76, 0.25 ;  /* 0x3e8000004c237820 */ /* 0x000fe20000400000 */
[----:B------:R-:W-:Y:S01]  /*0dc0*/  FSEL R19, R19, R28, P0 ;  /* 0x0000001c13137208 */ /* 0x000fe20000000000 */
[----:B------:R-:W-:Y:S01]  /*0dd0*/  @!P4 FMUL R17, R17, 16777216 ;  /* 0x4b8000001111c820 */ /* 0x000fe20000400000 */
[----:B------:R-:W-:Y:S01]  /*0de0*/  FSEL R20, R20, R29, P3 ;  /* 0x0000001d14147208 */ /* 0x000fe20001800000 */
[----:B------:R-:W-:Y:S01]  /*0df0*/  FMUL R74, R75, 0.25 ;  /* 0x3e8000004b4a7820 */ /* 0x000fe20000400000 */
[----:B------:R-:W-:Y:S01]  /*0e00*/  FADD R77, R22, -R67 ;  /* 0x80000043164d7221 */ /* 0x000fe20000000000 */
[----:B------:R-:W0:Y:S01]  /*0e10*/  MUFU.RCP R16, R17 ;  /* 0x0000001100107308 */ /* 0x000e220000001000 */
[----:B------:R-:W-:Y:S01]  /*0e20*/  @!P4 FMUL R19, R19, 16777216 ;  /* 0x4b8000001313c820 */ /* 0x000fe20000400000 */
[----:B------:R-:W-:Y:S01]  /*0e30*/  FADD R80, R13, -R68 ;  /* 0x800000440d507221 */ /* 0x000fe20000000000 */
[----:B------:R-:W-:Y:S01]  /*0e40*/  FADD R23, R52, 1 ;  /* 0x3f80000034177421 */ /* 0x000fe20000000000 */
[----:B------:R-:W-:Y:S01]  /*0e50*/  FADD R79, R12, -R69 ;  /* 0x800000450c4f7221 */ /* 0x000fe20000000000 */
[----:B------:R-:W-:Y:S01]  /*0e60*/  FMUL R82, R77, 0.25 ;  /* 0x3e8000004d527820 */ /* 0x000fe20000400000 */
[----:B------:R-:W-:Y:S01]  /*0e70*/  @!P5 FMUL R18, R18, 16777216 ;  /* 0x4b8000001212d820 */ /* 0x000fe20000400000 */
[----:B------:R-:W-:Y:S01]  /*0e80*/  @!P5 FMUL R20, R20, 16777216 ;  /* 0x4b8000001414d820 */ /* 0x000fe20000400000 */
[----:B------:R-:W-:Y:S01]  /*0e90*/  FMUL R88, R23, 0.25 ;  /* 0x3e80000017587820 */ /* 0x000fe20000400000 */
[----:B------:R-:W-:Y:S01]  /*0ea0*/  FMUL R90, R79, 0.25 ;  /* 0x3e8000004f5a7820 */ /* 0x000fe20000400000 */
[----:B------:R1:W2:Y:S01]  /*0eb0*/  MUFU.RCP R21, R18 ;  /* 0x0000001200157308 */ /* 0x0002a20000001000 */
[----:B0-----:R-:W-:Y:S01]  /*0ec0*/  FFMA R17, R16, R19, R61 ;  /* 0x0000001310117223 */ /* 0x001fe2000000003d */
[----:B------:R-:W-:Y:S01]  /*0ed0*/  FADD R16, R47, 1 ;  /* 0x3f8000002f107421 */ /* 0x000fe20000000000 */
[----:B------:R-:W-:Y:S01]  /*0ee0*/  FADD R19, R48, 1 ;  /* 0x3f80000030137421 */ /* 0x000fe20000000000 */
[----:B-1----:R-:W-:Y:S01]  /*0ef0*/  FADD R18, R49, 1 ;  /* 0x3f80000031127421 */ /* 0x002fe20000000000 */
[----:B------:R-:W-:Y:S01]  /*0f00*/  FADD R6, R6, -R17 ;  /* 0x8000001106067221 */ /* 0x000fe20000000000 */
[C---:B------:R-:W-:Y:S01]  /*0f10*/  FMUL R31, R16.reuse, 0.25 ;  /* 0x3e800000101f7820 */ /* 0x040fe20000400000 */
[C---:B------:R-:W-:Y:S01]  /*0f20*/  FSETP.GEU.AND P4, PT, |R16|.reuse, 1.175494350822287508e-38, PT ;  /* 0x008000001000780b */ /* 0x040fe20003f8e200 */
[C---:B------:R-:W-:Y:S01]  /*0f30*/  FMUL R30, R19.reuse, 0.25 ;  /* 0x3e800000131e7820 */ /* 0x040fe20000400000 */
[----:B------:R-:W-:Y:S01]  /*0f40*/  FSETP.GT.AND P0, PT, |R16|, 8.50705917302346158658e+37, PT ;  /* 0x7e8000001000780b */ /* 0x000fe20003f04200 */
[----:B------:R-:W-:Y:S01]  /*0f50*/  FFMA R28, R28, R6, R53 ;  /* 0x000000061c1c7223 */ /* 0x000fe20000000035 */
[----:B------:R-:W-:Y:S01]  /*0f60*/  FSETP.GEU.AND P6, PT, |R19|, 1.175494350822287508e-38, PT ;  /* 0x008000001300780b */ /* 0x000fe20003fce200 */
[----:B--2---:R-:W-:Y:S01]  /*0f70*/  FFMA R26, R21, R20, R62 ;  /* 0x00000014151a7223 */ /* 0x004fe2000000003e */
[----:B------:R-:W-:Y:S01]  /*0f80*/  FSEL R31, R31, R16, P0 ;  /* 0x000000101f1f7208 */ /* 0x000fe20000000000 */
[----:B------:R-:W-:Y:S01]  /*0f90*/  FADD R21, R50, 1 ;  /* 0x3f80000032157421 */ /* 0x000fe20000000000 */
[----:B------:R-:W-:Y:S01]  /*0fa0*/  FSETP.GT.AND P3, PT, |R19|, 8.50705917302346158658e+37, PT ;  /* 0x7e8000001300780b */ /* 0x000fe20003f64200 */
[----:B------:R-:W-:Y:S01]  /*0fb0*/  FADD R20, R51, 1 ;  /* 0x3f80000033147421 */ /* 0x000fe20000000000 */
[----:B------:R-:W-:Y:S01]  /*0fc0*/  FSEL R35, R35, R76, P0 ;  /* 0x0000004c23237208 */ /* 0x000fe20000000000 */
[----:B------:R-:W-:Y:S01]  /*0fd0*/  FMUL R78, R21, 0.25 ;  /* 0x3e800000154e7820 */ /* 0x000fe20000400000 */
[----:B------:R-:W-:Y:S01]  /*0fe0*/  FSEL R34, R30, R19, P3 ;  /* 0x000000131e227208 */ /* 0x000fe20001800000 */
[----:B------:R-:W-:Y:S01]  /*0ff0*/  @!P4 FMUL R31, R31, 16777216 ;  /* 0x4b8000001f1fc820 */ /* 0x000fe20000400000 */
[----:B------:R-:W-:Y:S01]  /*1000*/  FSEL R74, R74, R75, P3 ;  /* 0x0000004b4a4a7208 */ /* 0x000fe20001800000 */
[----:B------:R-:W-:Y:S01]  /*1010*/  @!P4 FMUL R35, R35, 16777216 ;  /* 0x4b8000002323c820 */ /* 0x000fe20000400000 */
[----:B------:R-:W-:Y:S01]  /*1020*/  FMUL R81, R20, 0.25 ;  /* 0x3e80000014517820 */ /* 0x000fe20000400000 */
[----:B------:R0:W1:Y:S01]  /*1030*/  MUFU.RCP R30, R31 ;  /* 0x0000001f001e7308 */ /* 0x0000620000001000 */
[C---:B------:R-:W-:Y:S01]  /*1040*/  FSETP.GT.AND P5, PT, |R21|.reuse, 8.50705917302346158658e+37, PT ;  /* 0x7e8000001500780b */ /* 0x040fe20003fa4200 */
[----:B------:R-:W-:Y:S01]  /*1050*/  @!P6 FMUL R34, R34, 16777216 ;  /* 0x4b8000002222e820 */ /* 0x000fe20000400000 */
[----:B------:R-:W-:Y:S01]  /*1060*/  FSETP.GT.AND P4, PT, |R20|, 8.50705917302346158658e+37, PT ;  /* 0x7e8000001400780b */ /* 0x000fe20003f84200 */
[----:B------:R-:W-:Y:S01]  /*1070*/  @!P6 FMUL R74, R74, 16777216 ;  /* 0x4b8000004a4ae820 */ /* 0x000fe20000400000 */
[----:B------:R-:W-:Y:S01]  /*1080*/  FSETP.GEU.AND P0, PT, |R21|, 1.175494350822287508e-38, PT ;  /* 0x008000001500780b */ /* 0x000fe20003f0e200 */
[----:B------:R-:W-:Y:S01]  /*1090*/  FADD R7, R7, -R26 ;  /* 0x8000001a07077221 */ /* 0x000fe20000000000 */
[----:B------:R-:W-:Y:S01]  /*10a0*/  FSEL R78, R78, R21, P5 ;  /* 0x000000154e4e7208 */ /* 0x000fe20002800000 */
[----:B------:R-:W2:Y:S01]  /*10b0*/  MUFU.RCP R73, R34 ;  /* 0x0000002200497308 */ /* 0x000ea20000001000 */
[----:B0-----:R-:W-:Y:S01]  /*10c0*/  FMUL R31, R80, 0.25 ;  /* 0x3e800000501f7820 */ /* 0x001fe20000400000 */
[----:B------:R-:W-:Y:S01]  /*10d0*/  FSETP.GT.AND P6, PT, |R23|, 8.50705917302346158658e+37, PT ;  /* 0x7e8000001700780b */ /* 0x000fe20003fc4200 */
[----:B------:R-:W-:Y:S01]  /*10e0*/  FFMA R29, R29, R7, R54 ;  /* 0x000000071d1d7223 */ /* 0x000fe20000000036 */
[----:B------:R-:W-:-:S02]  /*10f0*/  FSEL R83, R82, R77, P5 ;  /* 0x0000004d52537208 */ /* 0x000fc40002800000 */
[----:B------:R-:W-:Y:S02]  /*1100*/  FSEL R84, R81, R20, P4 ;  /* 0x0000001451547208 */ /* 0x000fe40002000000 */
[----:B------:R-:W-:Y:S01]  /*1110*/  FSEL R86, R31, R80, P4 ;  /* 0x000000501f567208 */ /* 0x000fe20002000000 */
[----:B------:R-:W-:Y:S01]  /*1120*/  FMUL R31, R18, 0.25 ;  /* 0x3e800000121f7820 */ /* 0x000fe20000400000 */
[----:B------:R-:W-:Y:S01]  /*1130*/  FSETP.GEU.AND P5, PT, |R23|, 1.175494350822287508e-38, PT ;  /* 0x008000001700780b */ /* 0x000fe20003fae200 */
[----:B------:R-:W-:Y:S01]  /*1140*/  @!P0 FMUL R78, R78, 16777216 ;  /* 0x4b8000004e4e8820 */ /* 0x000fe20000400000 */
[----:B------:R-:W-:Y:S01]  /*1150*/  FSETP.GEU.AND P4, PT, |R18|, 1.175494350822287508e-38, PT ;  /* 0x008000001200780b */ /* 0x000fe20003f8e200 */
[----:B-1----:R-:W-:Y:S01]  /*1160*/  FFMA R30, R30, R35, R63 ;  /* 0x000000231e1e7223 */ /* 0x002fe2000000003f */
[----:B------:R-:W-:Y:S01]  /*1170*/  FSETP.GEU.AND P3, PT, |R20|, 1.175494350822287508e-38, PT ;  /* 0x008000001400780b */ /* 0x000fe20003f6e200 */
[----:B------:R0:W1:Y:S01]  /*1180*/  MUFU.RCP R82, R78 ;  /* 0x0000004e00527308 */ /* 0x0000620000001000 */
[----:B------:R-:W-:Y:S01]  /*1190*/  FSEL R88, R88, R23, P6 ;  /* 0x0000001758587208 */ /* 0x000fe20003000000 */
[----:B------:R-:W-:Y:S01]  /*11a0*/  @!P0 FMUL R83, R83, 16777216 ;  /* 0x4b80000053538820 */ /* 0x000fe20000400000 */
[----:B------:R-:W-:Y:S01]  /*11b0*/  FSEL R90, R90, R79, P6 ;  /* 0x0000004f5a5a7208 */ /* 0x000fe20003000000 */
[----:B------:R-:W-:Y:S01]  /*11c0*/  FADD R4, R4, -R30 ;  /* 0x8000001e04047221 */ /* 0x000fe20000000000 */
[----:B------:R-:W-:-:S03]  /*11d0*/  FSETP.GT.AND P6, PT, |R18|, 8.50705917302346158658e+37, PT ;  /* 0x7e8000001200780b */ /* 0x000fc60003fc4200 */
[----:B------:R-:W-:Y:S01]  /*11e0*/  @!P5 FMUL R88, R88, 16777216 ;  /* 0x4b8000005858d820 */ /* 0x000fe20000400000 */
[----:B------:R-:W-:Y:S01]  /*11f0*/  FSEL R81, R31, R18, P6 ;  /* 0x000000121f517208 */ /* 0x000fe20003000000 */
[----:B0-----:R-:W-:Y:S01]  /*1200*/  FADD R78, R27, -R66 ;  /* 0x800000421b4e7221 */ /* 0x001fe20000000000 */
[----:B------:R-:W-:Y:S01]  /*1210*/  @!P5 FMUL R90, R90, 16777216 ;  /* 0x4b8000005a5ad820 */ /* 0x000fe20000400000 */
[----:B------:R-:W-:Y:S01]  /*1220*/  @!P3 FMUL R84, R84, 16777216 ;  /* 0x4b8000005454b820 */ /* 0x000fe20000400000 */
[----:B------:R-:W-:Y:S01]  /*1230*/  @!P3 FMUL R86, R86, 16777216 ;  /* 0x4b8000005656b820 */ /* 0x000fe20000400000 */
[----:B------:R-:W-:Y:S01]  /*1240*/  @!P4 FMUL R81, R81, 16777216 ;  /* 0x4b8000005151c820 */ /* 0x000fe20000400000 */
[----:B------:R-:W0:Y:S01]  /*1250*/  MUFU.RCP R88, R88 ;  /* 0x0000005800587308 */ /* 0x000e220000001000 */
[----:B------:R-:W-:Y:S01]  /*1260*/  FMUL R35, R78, 0.25 ;  /* 0x3e8000004e237820 */ /* 0x000fe20000400000 */
[----:B--2---:R-:W-:Y:S01]  /*1270*/  FFMA R31, R73, R74, R64 ;  /* 0x0000004a491f7223 */ /* 0x004fe20000000040 */
[----:B------:R-:W-:-:S03]  /*1280*/  FFMA R76, R76, R4, R55 ;  /* 0x000000044c4c7223 */ /* 0x000fc60000000037 */
[----:B------:R-:W-:Y:S01]  /*1290*/  FSEL R34, R35, R78, P6 ;  /* 0x0000004e23227208 */ /* 0x000fe20003000000 */
[----:B-1----:R-:W-:Y:S01]  /*12a0*/  FFMA R35, R82, R83, R67 ;  /* 0x0000005352237223 */ /* 0x002fe20000000043 */
[----:B------:R-:W1:Y:S01]  /*12b0*/  MUFU.RCP R85, R84 ;  /* 0x0000005400557308 */ /* 0x000e620000001000 */
[----:B------:R-:W-:Y:S02]  /*12c0*/  FADD R5, R5, -R31 ;  /* 0x8000001f05057221 */ /* 0x000fe40000000000 */
[----:B------:R-:W-:Y:S01]  /*12d0*/  @!P4 FMUL R34, R34, 16777216 ;  /* 0x4b8000002222c820 */ /* 0x000fe20000400000 */
[----:B------:R-:W-:Y:S01]  /*12e0*/  FADD R22, R22, -R35 ;  /* 0x8000002316167221 */ /* 0x000fe20000000000 */
[----:B------:R-:W-:-:S03]  /*12f0*/  FFMA R75, R75, R5, R56 ;  /* 0x000000054b4b7223 */ /* 0x000fc60000000038 */
[----:B------:R-:W2:Y:S01]  /*1300*/  MUFU.RCP R81, R81 ;  /* 0x0000005100517308 */ /* 0x000ea20000001000 */
[----:B0-----:R-:W-:Y:S01]  /*1310*/  FFMA R74, R88, R90, R69 ;  /* 0x0000005a584a7223 */ /* 0x001fe20000000045 */
[----:B------:R-:W-:-:S03]  /*1320*/  FFMA R77, R77, R22, R58 ;  /* 0x000000164d4d7223 */ /* 0x000fc6000000003a */
[----:B------:R-:W-:Y:S01]  /*1330*/  FADD R12, R12, -R74 ;  /* 0x8000004a0c0c7221 */ /* 0x000fe20000000000 */
[----:B-1----:R-:W-:-:S03]  /*1340*/  FFMA R73, R85, R86, R68 ;  /* 0x0000005655497223 */ /* 0x002fc60000000044 */
[----:B------:R-:W-:Y:S01]  /*1350*/  FFMA R79, R79, R12, R60 ;  /* 0x0000000c4f4f7223 */ /* 0x000fe2000000003c */
[----:B------:R-:W-:Y:S01]  /*1360*/  FADD R13, R13, -R73 ;  /* 0x800000490d0d7221 */ /* 0x000fe20000000000 */
[----:B--2---:R-:W-:-:S03]  /*1370*/  FFMA R34, R81, R34, R66 ;  /* 0x0000002251227223 */ /* 0x004fc60000000042 */
[----:B------:R-:W-:Y:S01]  /*1380*/  FFMA R80, R80, R13, R59 ;  /* 0x0000000d50507223 */ /* 0x000fe2000000003b */
[----:B------:R-:W-:-:S04]  /*1390*/  FADD R27, R27, -R34 ;  /* 0x800000221b1b7221 */ /* 0x000fc80000000000 */
[----:B------:R-:W-:Y:S01]  /*13a0*/  FFMA R78, R78, R27, R57 ;  /* 0x0000001b4e4e7223 */ /* 0x000fe20000000039 */
.L_x_0:
[----:B------:R-:W-:Y:S01]  /*13b0*/  BAR.SYNC.DEFER_BLOCKING 0x0 ;  /* 0x0000000000007b1d */ /* 0x000fe20000010000 */
[----:B------:R-:W-:Y:S02]  /*13c0*/  SHF.R.S32.HI R13, RZ, 0x1f, R72 ;  /* 0x0000001fff0d7819 */ /* 0x000fe40000011448 */
[----:B------:R-:W-:Y:S02]  /*13d0*/  LEA R12, P0, R72, c[0x0][0x1a0], 0x1 ;  /* 0x00006800480c7a11 */ /* 0x000fe400078008ff */
[----:B------:R-:W-:Y:S02]  /*13e0*/  IADD3 R40, P6, R40, 0x800, RZ ;  /* 0x0000080028287810 */ /* 0x000fe40007fde0ff */
[----:B------:R-:W-:Y:S02]  /*13f0*/  LEA.HI.X R13, R72, c[0x0][0x1a4], R13, 0x1, P0 ;  /* 0x00006900480d7a11 */ /* 0x000fe400000f0c0d */
[----:B------:R-:W-:Y:S01]  /*1400*/  IADD3 R37, P0, R37, 0x400, RZ ;  /* 0x0000040025257810 */ /* 0x000fe20007f1e0ff */
[----:B------:R-:W-:Y:S01]  /*1410*/  IMAD.X R41, RZ, RZ, R41, P6 ;  /* 0x000000ffff297224 */ /* 0x000fe200030e0629 */
[----:B------:R-:W-:-:S02]  /*1420*/  IADD3 R38, P3, R38, 0x1000, RZ ;  /* 0x0000100026267810 */ /* 0x000fc40007f7e0ff */
[----:B------:R-:W-:Y:S01]  /*1430*/  IADD3 R42, P4, R42, 0x800, RZ ;  /* 0x000008002a2a7810 */ /* 0x000fe20007f9e0ff */
[----:B------:R-:W-:Y:S01]  /*1440*/  IMAD.X R44, RZ, RZ, R44, P0 ;  /* 0x000000ffff2c7224 */ /* 0x000fe200000e062c */
[----:B------:R-:W-:Y:S01]  /*1450*/  ISETP.GE.U32.AND P0, PT, R37, 0x800, PT ;  /* 0x000008002500780c */ /* 0x000fe20003f06070 */
[----:B------:R-:W-:Y:S01]  /*1460*/  IMAD.X R39, RZ, RZ, R39, P3 ;  /* 0x000000ffff277224 */ /* 0x000fe200018e0627 */
[----:B------:R-:W-:Y:S01]  /*1470*/  IADD3 R36, P5, R36, 0x800, RZ ;  /* 0x0000080024247810 */ /* 0x000fe20007fbe0ff */
[----:B------:R-:W-:Y:S01]  /*1480*/  IMAD.X R43, RZ, RZ, R43, P4 ;  /* 0x000000ffff2b7224 */ /* 0x000fe200020e062b */
[----:B------:R-:W-:Y:S02]  /*1490*/  ISETP.GE.U32.AND.EX P0, PT, R44, RZ, PT, P0 ;  /* 0x000000ff2c00720c */ /* 0x000fe40003f06100 */
[----:B------:R-:W-:Y:S01]  /*14a0*/  FSEL R62, R26, R62, !P2 ;  /* 0x0000003e1a3e7208 */ /* 0x000fe20005000000 */
[----:B------:R-:W-:Y:S01]  /*14b0*/  IMAD.X R33, RZ, RZ, R33, P5 ;  /* 0x000000ffff217224 */ /* 0x000fe200028e0621 */
[----:B------:R-:W-:Y:S01]  /*14c0*/  FSEL R63, R30, R63, !P2 ;  /* 0x0000003f1e3f7208 */ /* 0x000fe20005000000 */
[----:B------:R-:W-:Y:S01]  /*14d0*/  STS.64 [R25], R8 ;  /* 0x0000000819007388 */ /* 0x000fe20000000a00 */
[----:B------:R-:W-:-:S02]  /*14e0*/  FSEL R64, R31, R64, !P2 ;  /* 0x000000401f407208 */ /* 0x000fc40005000000 */
[----:B------:R-:W-:Y:S01]  /*14f0*/  FSEL R66, R34, R66, !P2 ;  /* 0x0000004222427208 */ /* 0x000fe20005000000 */
[----:B------:R-:W-:Y:S01]  /*1500*/  STS.64 [R25+0x810], R10 ;  /* 0x0008100a19007388 */ /* 0x000fe20000000a00 */
[----:B------:R-:W-:Y:S02]  /*1510*/  FSEL R67, R35, R67, !P2 ;  /* 0x0000004323437208 */ /* 0x000fe40005000000 */
[----:B------:R-:W-:Y:S01]  /*1520*/  FSEL R68, R73, R68, !P2 ;  /* 0x0000004449447208 */ /* 0x000fe20005000000 */
[----:B------:R-:W-:Y:S01]  /*1530*/  BAR.SYNC.DEFER_BLOCKING 0x0 ;  /* 0x0000000000007b1d */ /* 0x000fe20000010000 */
[----:B------:R-:W-:Y:S02]  /*1540*/  FSEL R69, R74, R69, !P2 ;  /* 0x000000454a457208 */ /* 0x000fe40005000000 */
[----:B------:R-:W-:Y:S02]  /*1550*/  FSEL R53, R28, R53, !P2 ;  /* 0x000000351c357208 */ /* 0x000fe40005000000 */
[----:B------:R-:W-:-:S02]  /*1560*/  FSEL R54, R29, R54, !P2 ;  /* 0x000000361d367208 */ /* 0x000fc40005000000 */
[----:B------:R-:W-:Y:S02]  /*1570*/  FSEL R55, R76, R55, !P2 ;  /* 0x000000374c377208 */ /* 0x000fe40005000000 */
[----:B------:R-:W-:Y:S02]  /*1580*/  FSEL R56, R75, R56, !P2 ;  /* 0x000000384b387208 */ /* 0x000fe40005000000 */
[----:B------:R-:W-:Y:S02]  /*1590*/  FSEL R57, R78, R57, !P2 ;  /* 0x000000394e397208 */ /* 0x000fe40005000000 */
[----:B------:R-:W-:Y:S02]  /*15a0*/  FSEL R58, R77, R58, !P2 ;  /* 0x0000003a4d3a7208 */ /* 0x000fe40005000000 */
[----:B------:R-:W-:Y:S02]  /*15b0*/  FSEL R59, R80, R59, !P2 ;  /* 0x0000003b503b7208 */ /* 0x000fe40005000000 */
[----:B------:R-:W-:-:S02]  /*15c0*/  FSEL R60, R79, R60, !P2 ;  /* 0x0000003c4f3c7208 */ /* 0x000fc40005000000 */
[----:B------:R-:W-:Y:S02]  /*15d0*/  FSEL R45, R14, R45, !P2 ;  /* 0x0000002d0e2d7208 */ /* 0x000fe40005000000 */
[----:B------:R-:W-:Y:S02]  /*15e0*/  FSEL R46, R15, R46, !P2 ;  /* 0x0000002e0f2e7208 */ /* 0x000fe40005000000 */
[----:B------:R-:W-:Y:S01]  /*15f0*/  FSEL R47, R16, R47, !P2 ;  /* 0x0000002f102f7208 */ /* 0x000fe20005000000 */
[----:B------:R-:W0:Y:S01]  /*1600*/  LDS.128 R4, [R24] ;  /* 0x0000000018047984 */ /* 0x000e220000000c00 */
[----:B------:R-:W-:Y:S02]  /*1610*/  FSEL R48, R19, R48, !P2 ;  /* 0x0000003013307208 */ /* 0x000fe40005000000 */
[----:B------:R-:W-:Y:S02]  /*1620*/  FSEL R49, R18, R49, !P2 ;  /* 0x0000003112317208 */ /* 0x000fe40005000000 */
[----:B------:R-:W-:-:S02]  /*1630*/  FSEL R50, R21, R50, !P2 ;  /* 0x0000003215327208 */ /* 0x000fc40005000000 */
[----:B------:R-:W-:Y:S02]  /*1640*/  FSEL R51, R20, R51, !P2 ;  /* 0x0000003314337208 */ /* 0x000fe40005000000 */
[----:B------:R-:W-:Y:S02]  /*1650*/  FSEL R52, R23, R52, !P2 ;  /* 0x0000003417347208 */ /* 0x000fe40005000000 */
[----:B------:R-:W-:Y:S01]  /*1660*/  FSEL R61, R17, R61, !P2 ;  /* 0x0000003d113d7208 */ /* 0x000fe20005000000 */
[----:B0-----:R0:W-:Y:S01]  /*1670*/  @!P1 STG.E.128 [R12.64], R4 ;  /* 0x000000040c009986 */ /* 0x0011e2000c101d04 */
[----:B------:R-:W-:Y:S01]  /*1680*/  @P0 CALL.REL.NOINC `(.L_x_1) ;  /* 0x0000001000000944 */ /* 0x000fe20003c00000 */
[----:B------:R-:W-:Y:S05]  /*1690*/  BRA `(.L_x_2) ;  /* 0xffffee1000007947 */ /* 0x000fea000383ffff */
.L_x_1:
[----:B------:R-:W-:Y:S01]  /*16a0*/  FADD R10, R45, R46 ;  /* 0x0000002e2d0a7221 */ /* 0x000fe20000000000 */
[----:B0-----:R-:W-:Y:S01]  /*16b0*/  FMUL R7, R46, 0.25 ;  /* 0x3e8000002e077820 */ /* 0x001fe20000400000 */
[----:B------:R-:W-:Y:S01]  /*16c0*/  FMUL R8, R47, 0.25 ;  /* 0x3e8000002f087820 */ /* 0x000fe20000400000 */
[----:B------:R-:W-:Y:S01]  /*16d0*/  FADD R27, R49, R50 ;  /* 0x00000032311b7221 */ /* 0x000fe20000000000 */
[----:B------:R-:W-:Y:S01]  /*16e0*/  FADD R16, R47, R10 ;  /* 0x0000000a2f107221 */ /* 0x000fe20000000000 */
[----:B------:R-:W-:Y:S01]  /*16f0*/  FSETP.GT.AND P3, PT, |R10|, 8.50705917302346158658e+37, PT ;  /* 0x7e8000000a00780b */ /* 0x000fe20003f64200 */
[----:B------:R-:W-:Y:S01]  /*1700*/  FMUL R29, R50, 0.25 ;  /* 0x3e800000321d7820 */ /* 0x000fe20000400000 */
[C---:B------:R-:W-:Y:S01]  /*1710*/  FSETP.GEU.AND P4, PT, |R10|.reuse, 1.175494350822287508e-38, PT ;  /* 0x008000000a00780b */ /* 0x040fe20003f8e200 */
[----:B------:R-:W-:Y:S01]  /*1720*/  FMUL R14, R27, 0.25 ;  /* 0x3e8000001b0e7820 */ /* 0x000fe20000400000 */
[----:B------:R-:W-:Y:S01]  /*1730*/  FSEL R12, R7, R46, P3 ;  /* 0x0000002e070c7208 */ /* 0x000fe20001800000 */
[----:B------:R-:W-:Y:S01]  /*1740*/  FMUL R7, R10, 0.25 ;  /* 0x3e8000000a077820 */ /* 0x000fe20000400000 */
[C---:B------:R-:W-:Y:S01]  /*1750*/  FSETP.GT.AND P6, PT, |R16|.reuse, 8.50705917302346158658e+37, PT ;  /* 0x7e8000001000780b */ /* 0x040fe20003fc4200 */
[----:B------:R-:W-:Y:S01]  /*1760*/  FMUL R9, R16, 0.25 ;  /* 0x3e80000010097820 */ /* 0x000fe20000400000 */
[----:B------:R-:W-:Y:S01]  /*1770*/  FSETP.GEU.AND P0, PT, |R27|, 1.175494350822287508e-38, PT ;  /* 0x008000001b00780b */ /* 0x000fe20003f0e200 */
[----:B------:R-:W-:Y:S01]  /*1780*/  FADD R33, R51, R27 ;  /* 0x0000001b33217221 */ /* 0x000fe20000000000 */
[----:B------:R-:W-:Y:S01]  /*1790*/  FSEL R18, R8, R47, P6 ;  /* 0x0000002f08127208 */ /* 0x000fe20003000000 */
[C---:B------:R-:W-:Y:S01]  /*17a0*/  FMUL R15, R48.reuse, 0.25 ;  /* 0x3e800000300f7820 */ /* 0x040fe20000400000 */
[----:B------:R-:W-:Y:S01]  /*17b0*/  FSEL R8, R7, R10, P3 ;  /* 0x0000000a07087208 */ /* 0x000fe20001800000 */
[----:B------:R-:W-:Y:S01]  /*17c0*/  FADD R7, R48, R16 ;  /* 0x0000001030077221 */ /* 0x000fe20000000000 */
[----:B------:R-:W-:Y:S01]  /*17d0*/  FSETP.GEU.AND P3, PT, |R16|, 1.175494350822287508e-38, PT ;  /* 0x008000001000780b */ /* 0x000fe20003f6e200 */
[----:B------:R-:W-:Y:S01]  /*17e0*/  @!P4 FMUL R12, R12, 16777216 ;  /* 0x4b8000000c0cc820 */ /* 0x000fe20000400000 */
[----:B------:R-:W-:Y:S01]  /*17f0*/  FSETP.GT.AND P5, PT, |R27|, 8.50705917302346158658e+37, PT ;  /* 0x7e8000001b00780b */ /* 0x000fe20003fa4200 */
[----:B------:R-:W-:Y:S01]  /*1800*/  @!P4 FMUL R8, R8, 16777216 ;  /* 0x4b8000000808c820 */ /* 0x000fe20000400000 */
[C---:B------:R-:W-:Y:S01]  /*1810*/  FSETP.GEU.AND P4, PT, |R33|.reuse, 1.175494350822287508e-38, PT ;  /* 0x008000002100780b */ /* 0x040fe20003f8e200 */
[----:B------:R-:W-:Y:S01]  /*1820*/  FMUL R30, R33, 0.25 ;  /* 0x3e800000211e7820 */ /* 0x000fe20000400000 */
[----:B------:R-:W-:Y:S01]  /*1830*/  FSEL R21, R14, R27, P5 ;  /* 0x0000001b0e157208 */ /* 0x000fe20002800000 */
[----:B------:R0:W1:Y:S01]  /*1840*/  MUFU.RCP R11, R8 ;  /* 0x00000008000b7308 */ /* 0x0000620000001000 */
[----:B------:R-:W-:Y:S01]  /*1850*/  FSEL R14, R9, R16, P6 ;  /* 0x00000010090e7208 */ /* 0x000fe20003000000 */
[----:B------:R-:W-:Y:S01]  /*1860*/  FMUL R20, R7, 0.25 ;  /* 0x3e80000007147820 */ /* 0x000fe20000400000 */
[----:B------:R-:W-:Y:S01]  /*1870*/  FSEL R29, R29, R50, P5 ;  /* 0x000000321d1d7208 */ /* 0x000fe20002800000 */
[----:B------:R-:W-:Y:S01]  /*1880*/  @!P0 FMUL R21, R21, 16777216 ;  /* 0x4b80000015158820 */ /* 0x000fe20000400000 */
[----:B------:R-:W-:Y:S01]  /*1890*/  FSETP.GT.AND P6, PT, |R7|, 8.50705917302346158658e+37, PT ;  /* 0x7e8000000700780b */ /* 0x000fe20003fc4200 */
[----:B------:R-:W-:Y:S01]  /*18a0*/  @!P3 FMUL R14, R14, 16777216 ;  /* 0x4b8000000e0eb820 */ /* 0x000fe20000400000 */
[----:B------:R-:W-:Y:S01]  /*18b0*/  @!P3 FMUL R18, R18, 16777216 ;  /* 0x4b8000001212b820 */ /* 0x000fe20000400000 */
[----:B------:R-:W-:Y:S01]  /*18c0*/  FSETP.GT.AND P3, PT, |R33|, 8.50705917302346158658e+37, PT ;  /* 0x7e8000002100780b */ /* 0x000fe20003f64200 */
[----:B0-----:R-:W-:Y:S01]  /*18d0*/  FADD R8, R52, R33 ;  /* 0x0000002134087221 */ /* 0x001fe20000000000 */
[----:B------:R0:W2:Y:S01]  /*18e0*/  MUFU.RCP R28, R21 ;  /* 0x00000015001c7308 */ /* 0x0000a20000001000 */
[----:B------:R-:W-:Y:S01]  /*18f0*/  @!P0 FMUL R29, R29, 16777216 ;  /* 0x4b8000001d1d8820 */ /* 0x000fe20000400000 */
[----:B------:R-:W-:Y:S01]  /*1900*/  FSEL R34, R30, R33, P3 ;  /* 0x000000211e227208 */ /* 0x000fe20001800000 */
[C---:B------:R-:W-:Y:S01]  /*1910*/  FMUL R37, R8.reuse, 0.25 ;  /* 0x3e80000008257820 */ /* 0x040fe20000400000 */
[----:B------:R-:W-:Y:S01]  /*1920*/  FSETP.GEU.AND P5, PT, |R8|, 1.175494350822287508e-38, PT ;  /* 0x008000000800780b */ /* 0x000fe20003fae200 */
[----:B------:R-:W-:Y:S01]  /*1930*/  FMUL R35, R51, 0.25 ;  /* 0x3e80000033237820 */ /* 0x000fe20000400000 */
[----:B------:R-:W-:Y:S01]  /*1940*/  FSEL R19, R20, R7, P6 ;  /* 0x0000000714137208 */ /* 0x000fe20003000000 */
[----:B------:R-:W-:Y:S01]  /*1950*/  @!P4 FMUL R34, R34, 16777216 ;  /* 0x4b8000002222c820 */ /* 0x000fe20000400000 */
[----:B------:R-:W-:Y:S01]  /*1960*/  FSEL R26, R15, R48, P6 ;  /* 0x000000300f1a7208 */ /* 0x000fe20003000000 */
[----:B------:R-:W-:Y:S01]  /*1970*/  FADD R9, -R61, R62 ;  /* 0x0000003e3d097221 */ /* 0x000fe20000000100 */
[----:B------:R-:W-:Y:S01]  /*1980*/  FSETP.GT.AND P0, PT, |R8|, 8.50705917302346158658e+37, PT ;  /* 0x7e8000000800780b */ /* 0x000fe20003f04200 */
[----:B-1----:R-:W-:Y:S01]  /*1990*/  FMUL R11, R11, R12 ;  /* 0x0000000c0b0b7220 */ /* 0x002fe20000400000 */
[----:B------:R-:W-:Y:S01]  /*19a0*/  FSETP.GEU.AND P6, PT, |R7|, 1.175494350822287508e-38, PT ;  /* 0x008000000700780b */ /* 0x000fe20003fce200 */
[----:B------:R-:W1:Y:S01]  /*19b0*/  MUFU.RCP R34, R34 ;  /* 0x0000002200227308 */ /* 0x000e620000001000 */
[----:B------:R-:W-:Y:S01]  /*19c0*/  FSEL R36, R37, R8, P0 ;  /* 0x0000000825247208 */ /* 0x000fe20000000000 */
[----:B0-----:R-:W-:Y:S01]  /*19d0*/  FADD R21, -R66, R67 ;  /* 0x0000004342157221 */ /* 0x001fe20000000100 */
[----:B------:R-:W-:Y:S01]  /*19e0*/  FSEL R35, R35, R51, P3 ;  /* 0x0000003323237208 */ /* 0x000fe20001800000 */
[----:B--2---:R-:W-:Y:S01]  /*19f0*/  FMUL R28, R28, R29 ;  /* 0x0000001d1c1c7220 */ /* 0x004fe20000400000 */
[----:B------:R-:W-:Y:S01]  /*1a00*/  FSETP.NEU.AND P3, PT, R10, RZ, PT ;  /* 0x000000ff0a00720b */ /* 0x000fe20003f6d000 */
[----:B------:R-:W-:Y:S01]  /*1a10*/  @!P5 FMUL R36, R36, 16777216 ;  /* 0x4b8000002424d820 */ /* 0x000fe20000400000 */
[----:B------:R-:W-:Y:S01]  /*1a20*/  FMUL R30, R21, R21 ;  /* 0x00000015151e7220 */ /* 0x000fe20000400000 */
[----:B------:R0:W2:Y:S01]  /*1a30*/  MUFU.RCP R17, R14 ;  /* 0x0000000e00117308 */ /* 0x0000a20000001000 */
[----:B------:R-:W-:Y:S01]  /*1a40*/  FSEL R12, R11, RZ, P3 ;  /* 0x000000ff0b0c7208 */ /* 0x000fe20001800000 */
[----:B------:R-:W-:Y:S01]  /*1a50*/  @!P4 FMUL R35, R35, 16777216 ;  /* 0x4b8000002323c820 */ /* 0x000fe20000400000 */
[----:B------:R-:W-:Y:S01]  /*1a60*/  FSETP.NEU.AND P3, PT, R27, RZ, PT ;  /* 0x000000ff1b00720b */ /* 0x000fe20003f6d000 */
[----:B------:R-:W-:Y:S01]  /*1a70*/  @!P6 FMUL R19, R19, 16777216 ;  /* 0x4b8000001313e820 */ /* 0x000fe20000400000 */
[----:B------:R-:W-:Y:S01]  /*1a80*/  FADD R31, R57, R58 ;  /* 0x0000003a391f7221 */ /* 0x000fe20000000000 */
[----:B------:R-:W-:Y:S01]  /*1a90*/  FMUL R30, R49, R30 ;  /* 0x0000001e311e7220 */ /* 0x000fe20000400000 */
[----:B------:R-:W-:Y:S01]  /*1aa0*/  FSEL R28, R28, RZ, P3 ;  /* 0x000000ff1c1c7208 */ /* 0x000fe20001800000 */
[----:B------:R-:W3:Y:S01]  /*1ab0*/  MUFU.RCP R36, R36 ;  /* 0x0000002400247308 */ /* 0x000ee20000001000 */
[----:B0-----:R-:W-:Y:S01]  /*1ac0*/  FMUL R14, R9, R9 ;  /* 0x00000009090e7220 */ /* 0x001fe20000400000 */
[----:B-1----:R-:W-:Y:S01]  /*1ad0*/  FMUL R34, R34, R35 ;  /* 0x0000002322227220 */ /* 0x002fe20000400000 */
[----:B------:R-:W-:Y:S01]  /*1ae0*/  FSETP.NEU.AND P3, PT, R33, RZ, PT ;  /* 0x000000ff2100720b */ /* 0x000fe20003f6d000 */
[----:B------:R-:W-:Y:S01]  /*1af0*/  FFMA R21, R21, R28, R66 ;  /* 0x0000001c15157223 */ /* 0x000fe20000000042 */
[----:B------:R-:W-:Y:S01]  /*1b00*/  FMUL R15, R45, R14 ;  /* 0x0000000e2d0f7220 */ /* 0x000fe20000400000 */
[----:B------:R-:W-:Y:S01]  /*1b10*/  FMUL R14, R52, 0.25 ;  /* 0x3e800000340e7820 */ /* 0x000fe20000400000 */
[----:B------:R-:W-:Y:S01]  /*1b20*/  FFMA R30, R28, R30, R31 ;  /* 0x0000001e1c1e7223 */ /* 0x000fe2000000001f */
[----:B------:R-:W0:Y:S01]  /*1b30*/  MUFU.RCP R19, R19 ;  /* 0x0000001300137308 */ /* 0x000e220000001000 */
[----:B------:R-:W-:Y:S01]  /*1b40*/  FADD R68, R68, -R21 ;  /* 0x8000001544447221 */ /* 0x000fe20000000000 */
[----:B--2---:R-:W-:Y:S01]  /*1b50*/  FMUL R17, R17, R18 ;  /* 0x0000001211117220 */ /* 0x004fe20000400000 */
[----:B------:R-:W-:Y:S01]  /*1b60*/  FSEL R11, R14, R52, P0 ;  /* 0x000000340e0b7208 */ /* 0x000fe20000000000 */
[----:B------:R-:W-:Y:S01]  /*1b70*/  @!P6 FMUL R26, R26, 16777216 ;  /* 0x4b8000001a1ae820 */ /* 0x000fe20000400000 */
[----:B------:R-:W-:Y:S01]  /*1b80*/  FMUL R18, R68, R68 ;  /* 0x0000004444127220 */ /* 0x000fe20000400000 */
[----:B------:R-:W-:Y:S01]  /*1b90*/  FSEL R34, R34, RZ, P3 ;  /* 0x000000ff22227208 */ /* 0x000fe20001800000 */
[----:B------:R-:W-:Y:S01]  /*1ba0*/  FFMA R14, R9, R12, R61 ;  /* 0x0000000c090e7223 */ /* 0x000fe2000000003d */
[----:B------:R-:W-:Y:S01]  /*1bb0*/  @!P5 FMUL R11, R11, 16777216 ;  /* 0x4b8000000b0bd820 */ /* 0x000fe20000400000 */
[----:B------:R-:W-:Y:S01]  /*1bc0*/  FADD R59, R59, R30 ;  /* 0x0000001e3b3b7221 */ /* 0x000fe20000000000 */
[----:B------:R-:W-:Y:S01]  /*1bd0*/  FMUL R18, R27, R18 ;  /* 0x000000121b127220 */ /* 0x000fe20000400000 */
[----:B------:R-:W-:Y:S01]  /*1be0*/  FSETP.NEU.AND P0, PT, R16, RZ, PT ;  /* 0x000000ff1000720b */ /* 0x000fe20003f0d000 */
[----:B---3--:R-:W-:Y:S01]  /*1bf0*/  FMUL R36, R36, R11 ;  /* 0x0000000b24247220 */ /* 0x008fe20000400000 */
[----:B------:R-:W-:Y:S01]  /*1c00*/  FADD R11, R7, R7 ;  /* 0x00000007070b7221 */ /* 0x000fe20000000000 */
[----:B------:R-:W-:Y:S01]  /*1c10*/  FFMA R68, R68, R34, R21 ;  /* 0x0000002244447223 */ /* 0x000fe20000000015 */
[----:B------:R-:W-:Y:S01]  /*1c20*/  FADD R13, R53, R54 ;  /* 0x00000036350d7221 */ /* 0x000fe20000000000 */
[----:B0-----:R-:W-:Y:S01]  /*1c30*/  FMUL R19, R19, R26 ;  /* 0x0000001a13137220 */ /* 0x001fe20000400000 */
[----:B------:R-:W-:Y:S01]  /*1c40*/  FADD R63, R63, -R14 ;  /* 0x8000000e3f3f7221 */ /* 0x000fe20000000000 */
[----:B------:R-:W-:Y:S01]  /*1c50*/  FADD R21, R8, R8 ;  /* 0x0000000808157221 */ /* 0x000fe20000000000 */
[----:B------:R-:W-:Y:S01]  /*1c60*/  FSETP.GEU.AND P3, PT, |R11|, 1.175494350822287508e-38, PT ;  /* 0x008000000b00780b */ /* 0x000fe20003f6e200 */
[----:B------:R-:W-:Y:S01]  /*1c70*/  FFMA R59, R34, R18, R59 ;  /* 0x00000012223b7223 */ /* 0x000fe2000000003b */
[----:B------:R-:W-:Y:S01]  /*1c80*/  FSETP.NEU.AND P5, PT, R7, RZ, PT ;  /* 0x000000ff0700720b */ /* 0x000fe20003fad000 */
[----:B------:R-:W-:Y:S01]  /*1c90*/  FMUL R18, R11, 0.25 ;  /* 0x3e8000000b127820 */ /* 0x000fe20000400000 */
[----:B------:R-:W-:Y:S01]  /*1ca0*/  FSEL R17, R17, RZ, P0 ;  /* 0x000000ff11117208 */ /* 0x000fe20000000000 */
[----:B------:R-:W-:Y:S01]  /*1cb0*/  FFMA R12, R12, R15, R13 ;  /* 0x0000000f0c0c7223 */ /* 0x000fe2000000000d */
[----:B------:R-:W-:Y:S01]  /*1cc0*/  FMUL R9, R63, R63 ;  /* 0x0000003f3f097220 */ /* 0x000fe20000400000 */
[----:B------:R-:W-:Y:S01]  /*1cd0*/  FSETP.GT.AND P4, PT, |R11|, 8.50705917302346158658e+37, PT ;  /* 0x7e8000000b00780b */ /* 0x000fe20003f84200 */
[----:B------:R-:W-:Y:S01]  /*1ce0*/  FMUL R26, R21, 0.25 ;  /* 0x3e800000151a7820 */ /* 0x000fe20000400000 */
[----:B------:R-:W-:Y:S01]  /*1cf0*/  FSEL R19, R19, RZ, P5 ;  /* 0x000000ff13137208 */ /* 0x000fe20002800000 */
[----:B------:R-:W-:Y:S01]  /*1d00*/  FADD R12, R55, R12 ;  /* 0x0000000c370c7221 */ /* 0x000fe20000000000 */
[----:B------:R-:W-:Y:S01]  /*1d10*/  FSETP.GEU.AND P5, PT, |R21|, 1.175494350822287508e-38, PT ;  /* 0x008000001500780b */ /* 0x000fe20003fae200 */
[----:B------:R-:W-:Y:S01]  /*1d20*/  FMUL R9, R10, R9 ;  /* 0x000000090a097220 */ /* 0x000fe20000400000 */
[----:B------:R-:W-:Y:S01]  /*1d30*/  FFMA R63, R63, R17, R14 ;  /* 0x000000113f3f7223 */ /* 0x000fe2000000000e */
[----:B------:R-:W-:Y:S01]  /*1d40*/  FSEL R13, R18, R11, P4 ;  /* 0x0000000b120d7208 */ /* 0x000fe20002000000 */
[----:B------:R-:W-:Y:S01]  /*1d50*/  FADD R69, R69, -R68 ;  /* 0x8000004445457221 */ /* 0x000fe20000000000 */
[----:B------:R-:W-:Y:S01]  /*1d60*/  FSETP.NEU.AND P6, PT, R8, RZ, PT ;  /* 0x000000ff0800720b */ /* 0x000fe20003fcd000 */
[----:B------:R-:W-:Y:S01]  /*1d70*/  FFMA R9, R17, R9, R12 ;  /* 0x0000000911097223 */ /* 0x000fe2000000000c */
[----:B------:R-:W-:Y:S01]  /*1d80*/  FSETP.GT.AND P0, PT, |R21|, 8.50705917302346158658e+37, PT ;  /* 0x7e8000001500780b */ /* 0x000fe20003f04200 */
[----:B------:R-:W-:Y:S01]  /*1d90*/  FADD R64, R64, -R63 ;  /* 0x8000003f40407221 */ /* 0x000fe20000000000 */
[----:B------:R-:W-:Y:S01]  /*1da0*/  FSEL R36, R36, RZ, P6 ;  /* 0x000000ff24247208 */ /* 0x000fe20003000000 */
[----:B------:R-:W-:Y:S01]  /*1db0*/  @!P3 FMUL R13, R13, 16777216 ;  /* 0x4b8000000d0db820 */ /* 0x000fe20000400000 */
[----:B------:R-:W-:Y:S01]  /*1dc0*/  FSEL R15, R26, R21, P0 ;  /* 0x000000151a0f7208 */ /* 0x000fe20000000000 */
[----:B------:R-:W-:Y:S01]  /*1dd0*/  FADD R56, R56, R9 ;  /* 0x0000000938387221 */ /* 0x000fe20000000000 */
[C---:B------:R-:W-:Y:S01]  /*1de0*/  FFMA R63, R64.reuse, R19, R63 ;  /* 0x00000013403f7223 */ /* 0x040fe2000000003f */
[----:B------:R-:W-:Y:S01]  /*1df0*/  FMUL R9, R64, R64 ;  /* 0x0000004040097220 */ /* 0x000fe20000400000 */
[----:B------:R-:W-:Y:S01]  /*1e00*/  FFMA R68, R69, R36, R68 ;  /* 0x0000002445447223 */ /* 0x000fe20000000044 */
[----:B------:R-:W-:Y:S01]  /*1e10*/  @!P5 FMUL R15, R15, 16777216 ;  /* 0x4b8000000f0fd820 */ /* 0x000fe20000400000 */
[----:B------:R-:W0:Y:S01]  /*1e20*/  MUFU.RCP R13, R13 ;  /* 0x0000000d000d7308 */ /* 0x000e220000001000 */
[----:B------:R-:W1:Y:S01]  /*1e30*/  SHFL.BFLY PT, R12, R63, 0x10, 0x1f ;  /* 0x0e001f003f0c7f89 */ /* 0x000e6200000e0000 */
[----:B------:R-:W-:Y:S01]  /*1e40*/  FMUL R9, R16, R9 ;  /* 0x0000000910097220 */ /* 0x000fe20000400000 */
[----:B------:R-:W-:Y:S01]  /*1e50*/  FSEL R20, R20, R7, P4 ;  /* 0x0000000714147208 */ /* 0x000fe20002000000 */
[----:B------:R-:W-:Y:S01]  /*1e60*/  FMUL R10, R69, R69 ;  /* 0x00000045450a7220 */ /* 0x000fe20000400000 */
[----:B------:R-:W2:Y:S01]  /*1e70*/  SHFL.BFLY PT, R17, R68, 0x10, 0x1f ;  /* 0x0e001f0044117f89 */ /* 0x000ea200000e0000 */
[----:B------:R-:W-:Y:S01]  /*1e80*/  FFMA R9, R19, R9, R56 ;  /* 0x0000000913097223 */ /* 0x000fe20000000038 */
[----:B------:R-:W-:Y:S01]  /*1e90*/  FADD R59, R60, R59 ;  /* 0x0000003b3c3b7221 */ /* 0x000fe20000000000 */
[----:B------:R-:W3:Y:S01]  /*1ea0*/  MUFU.RCP R15, R15 ;  /* 0x0000000f000f7308 */ /* 0x000ee20000001000 */
[----:B------:R-:W-:Y:S01]  /*1eb0*/  FMUL R10, R33, R10 ;  /* 0x0000000a210a7220 */ /* 0x000fe20000400000 */
[----:B------:R-:W-:Y:S01]  /*1ec0*/  @!P3 FMUL R20, R20, 16777216 ;  /* 0x4b8000001414b820 */ /* 0x000fe20000400000 */
[----:B------:R-:W4:Y:S01]  /*1ed0*/  SHFL.BFLY PT, R14, R9, 0x10, 0x1f ;  /* 0x0e001f00090e7f89 */ /* 0x000f2200000e0000 */
[----:B------:R-:W-:Y:S01]  /*1ee0*/  FSEL R16, R37, R8, P0 ;  /* 0x0000000825107208 */ /* 0x000fe20000000000 */
[----:B------:R-:W-:Y:S01]  /*1ef0*/  FFMA R10, R36, R10, R59 ;  /* 0x0000000a240a7223 */ /* 0x000fe2000000003b */
[----:B------:R-:W-:Y:S01]  /*1f00*/  FSETP.NEU.AND P0, PT, R11, RZ, PT ;  /* 0x000000ff0b00720b */ /* 0x000fe20003f0d000 */
[----:B------:R-:W-:Y:S01]  /*1f10*/  FADD R28, R21, R21 ;  /* 0x00000015151c7221 */ /* 0x000fe20000000000 */
[----:B0-----:R-:W-:Y:S01]  /*1f20*/  FMUL R13, R13, R20 ;  /* 0x000000140d0d7220 */ /* 0x001fe20000400000 */
[----:B------:R-:W-:Y:S01]  /*1f30*/  @!P5 FMUL R16, R16, 16777216 ;  /* 0x4b8000001010d820 */ /* 0x000fe20000400000 */
[----:B------:R-:W0:Y:S01]  /*1f40*/  SHFL.BFLY PT, R19, R10, 0x10, 0x1f ;  /* 0x0e001f000a137f89 */ /* 0x000e2200000e0000 */
[C---:B------:R-:W-:Y:S01]  /*1f50*/  FMUL R29, R28.reuse, 0.25 ;  /* 0x3e8000001c1d7820 */ /* 0x040fe20000400000 */
[C---:B------:R-:W-:Y:S01]  /*1f60*/  FSETP.GT.AND P6, PT, |R28|.reuse, 8.50705917302346158658e+37, PT ;  /* 0x7e8000001c00780b */ /* 0x040fe20003fc4200 */
[----:B------:R-:W-:Y:S01]  /*1f70*/  FADD R30, R28, R28 ;  /* 0x0000001c1c1e7221 */ /* 0x000fe20000000000 */
[----:B------:R-:W-:Y:S01]  /*1f80*/  FSEL R13, R13, RZ, P0 ;  /* 0x000000ff0d0d7208 */ /* 0x000fe20000000000 */
[----:B------:R-:W-:Y:S01]  /*1f90*/  BAR.SYNC.DEFER_BLOCKING 0x0 ;  /* 0x0000000000007b1d */ /* 0x000fe20000010000 */
[----:B---3--:R-:W-:Y:S01]  /*1fa0*/  FMUL R16, R15, R16 ;  /* 0x000000100f107220 */ /* 0x008fe20000400000 */
[----:B------:R-:W-:Y:S01]  /*1fb0*/  FSETP.NEU.AND P0, PT, R21, RZ, PT ;  /* 0x000000ff1500720b */ /* 0x000fe20003f0d000 */
[----:B------:R-:W-:Y:S01]  /*1fc0*/  FADD R15, R11, R11 ;  /* 0x0000000b0b0f7221 */ /* 0x000fe20000000000 */
[----:B-1----:R-:W-:Y:S01]  /*1fd0*/  FADD R12, -R63, R12 ;  /* 0x0000000c3f0c7221 */ /* 0x002fe20000000100 */
[----:B------:R-:W-:Y:S01]  /*1fe0*/  FSEL R26, R26, R21, P6 ;  /* 0x000000151a1a7208 */ /* 0x000fe20003000000 */
[----:B--2---:R-:W-:Y:S01]  /*1ff0*/  FADD R17, -R68, R17 ;  /* 0x0000001144117221 */ /* 0x004fe20000000100 */
[----:B------:R-:W-:Y:S01]  /*2000*/  FSEL R20, R16, RZ, P0 ;  /* 0x000000ff10147208 */ /* 0x000fe20000000000 */
[C---:B------:R-:W-:Y:S01]  /*2010*/  FFMA R63, R12.reuse, R13, R63 ;  /* 0x0000000d0c3f7223 */ /* 0x040fe2000000003f */
[----:B------:R-:W-:Y:S01]  /*2020*/  FSETP.GEU.AND P5, PT, |R15|, 1.175494350822287508e-38, PT ;  /* 0x008000000f00780b */ /* 0x000fe20003fae200 */
[----:B------:R-:W-:Y:S01]  /*2030*/  FMUL R12, R12, R12 ;  /* 0x0000000c0c0c7220 */ /* 0x000fe20000400000 */
[----:B------:R-:W-:Y:S01]  /*2040*/  FSETP.GEU.AND P0, PT, |R28|, 1.175494350822287508e-38, PT ;  /* 0x008000001c00780b */ /* 0x000fe20003f0e200 */
[C---:B------:R-:W-:Y:S01]  /*2050*/  FFMA R68, R17.reuse, R20, R68 ;  /* 0x0000001411447223 */ /* 0x040fe20000000044 */
[----:B------:R-:W-:Y:S01]  /*2060*/  FMUL R17, R17, R17 ;  /* 0x0000001111117220 */ /* 0x000fe20000400000 */
[C---:B------:R-:W-:Y:S01]  /*2070*/  FMUL R16, R15.reuse, 0.25 ;  /* 0x3e8000000f107820 */ /* 0x040fe20000400000 */
[----:B------:R-:W-:Y:S01]  /*2080*/  FSETP.GT.AND P3, PT, |R15|, 8.50705917302346158658e+37, PT ;  /* 0x7e8000000f00780b */ /* 0x000fe20003f64200 */
[----:B------:R-:W-:Y:S01]  /*2090*/  FMUL R12, R7, R12 ;  /* 0x0000000c070c7220 */ /* 0x000fe20000400000 */
[----:B----4-:R-:W-:Y:S01]  /*20a0*/  FADD R14, R9, R14 ;  /* 0x0000000e090e7221 */ /* 0x010fe20000000000 */
[----:B------:R-:W-:Y:S01]  /*20b0*/  FMUL R27, R8, R17 ;  /* 0x00000011081b7220 */ /* 0x000fe20000400000 */
[----:B------:R-:W-:Y:S01]  /*20c0*/  FADD R17, R15, R15 ;  /* 0x0000000f0f117221 */ /* 0x000fe20000000000 */
[----:B------:R-:W-:Y:S01]  /*20d0*/  FSEL R7, R16, R15, P3 ;  /* 0x0000000f10077208 */ /* 0x000fe20001800000 */
[----:B------:R-:W-:Y:S01]  /*20e0*/  FFMA R12, R13, R12, R14 ;  /* 0x0000000c0d0c7223 */ /* 0x000fe2000000000e */
[-C--:B------:R-:W-:Y:S01]  /*20f0*/  FSEL R13, R29, R28.reuse, P6 ;  /* 0x0000001c1d0d7208 */ /* 0x080fe20003000000 */
[----:B0-----:R-:W-:Y:S01]  /*2100*/  FADD R19, R10, R19 ;  /* 0x000000130a137221 */ /* 0x001fe20000000000 */
[----:B------:R-:W-:Y:S01]  /*2110*/  FSEL R18, R18, R11, P3 ;  /* 0x0000000b12127208 */ /* 0x000fe20001800000 */
[----:B------:R-:W-:Y:S01]  /*2120*/  @!P5 FMUL R7, R7, 16777216 ;  /* 0x4b8000000707d820 */ /* 0x000fe20000400000 */
[C---:B------:R-:W-:Y:S01]  /*2130*/  FSETP.GEU.AND P3, PT, |R17|.reuse, 1.175494350822287508e-38, PT ;  /* 0x008000001100780b */ /* 0x040fe20003f6e200 */
[----:B------:R-:W-:Y:S01]  /*2140*/  FMUL R14, R17, 0.25 ;  /* 0x3e800000110e7820 */ /* 0x000fe20000400000 */
[----:B------:R-:W0:Y:S01]  /*2150*/  SHFL.BFLY PT, R8, R63, 0x8, 0x1f ;  /* 0x0d001f003f087f89 */ /* 0x000e2200000e0000 */
[----:B------:R-:W-:Y:S01]  /*2160*/  @!P0 FMUL R13, R13, 16777216 ;  /* 0x4b8000000d0d8820 */ /* 0x000fe20000400000 */
[----:B------:R-:W-:Y:S01]  /*2170*/  FSETP.GT.AND P4, PT, |R17|, 8.50705917302346158658e+37, PT ;  /* 0x7e8000001100780b */ /* 0x000fe20003f84200 */
[----:B------:R1:W2:Y:S01]  /*2180*/  MUFU.RCP R9, R7 ;  /* 0x0000000700097308 */ /* 0x0002a20000001000 */
[----:B------:R-:W-:Y:S01]  /*2190*/  FFMA R19, R20, R27, R19 ;  /* 0x0000001b14137223 */ /* 0x000fe20000000013 */
[----:B------:R-:W-:Y:S01]  /*21a0*/  @!P5 FMUL R18, R18, 16777216 ;  /* 0x4b8000001212d820 */ /* 0x000fe20000400000 */
[----:B------:R-:W-:Y:S01]  /*21b0*/  FSEL R10, R14, R17, P4 ;  /* 0x000000110e0a7208 */ /* 0x000fe20002000000 */
[----:B------:R-:W3:Y:S01]  /*21c0*/  SHFL.BFLY PT, R27, R68, 0x8, 0x1f ;  /* 0x0d001f00441b7f89 */ /* 0x000ee200000e0000 */
[C---:B------:R-:W-:Y:S01]  /*21d0*/  FSETP.GEU.AND P5, PT, |R30|.reuse, 1.175494350822287508e-38, PT ;  /* 0x008000001e00780b */ /* 0x040fe20003fae200 */
[C---:B------:R-:W-:Y:S01]  /*21e0*/  FMUL R31, R30.reuse, 0.25 ;  /* 0x3e8000001e1f7820 */ /* 0x040fe20000400000 */
[----:B------:R-:W-:Y:S01]  /*21f0*/  FSETP.GT.AND P6, PT, |R30|, 8.50705917302346158658e+37, PT ;  /* 0x7e8000001e00780b */ /* 0x000fe20003fc4200 */
[----:B------:R-:W4:Y:S01]  /*2200*/  MUFU.RCP R13, R13 ;  /* 0x0000000d000d7308 */ /* 0x000f220000001000 */
[----:B-1----:R-:W1:Y:S01]  /*2210*/  SHFL.BFLY PT, R7, R12, 0x8, 0x1f ;  /* 0x0d001f000c077f89 */ /* 0x002e6200000e0000 */
[----:B------:R-:W-:Y:S01]  /*2220*/  @!P3 FMUL R10, R10, 16777216 ;  /* 0x4b8000000a0ab820 */ /* 0x000fe20000400000 */
[----:B------:R-:W-:Y:S01]  /*2230*/  @!P0 FMUL R26, R26, 16777216 ;  /* 0x4b8000001a1a8820 */ /* 0x000fe20000400000 */
[----:B------:R-:W-:Y:S01]  /*2240*/  FSETP.NEU.AND P0, PT, R15, RZ, PT ;  /* 0x000000ff0f00720b */ /* 0x000fe20003f0d000 */
[----:B------:R-:W5:Y:S01]  /*2250*/  SHFL.BFLY PT, R20, R19, 0x8, 0x1f ;  /* 0x0d001f0013147f89 */ /* 0x000f6200000e0000 */
[----:B------:R-:W-:Y:S01]  /*2260*/  FSEL R29, R29, R28, P6 ;  /* 0x0000001c1d1d7208 */ /* 0x000fe20003000000 */
[----:B------:R-:W-:Y:S01]  /*2270*/  CS2R R36, SRZ ;  /* 0x0000000000247805 */ /* 0x000fe2000001ff00 */
[----:B------:R-:W1:Y:S01]  /*2280*/  MUFU.RCP R10, R10 ;  /* 0x0000000a000a7308 */ /* 0x000e620000001000 */
[----:B--2---:R-:W-:Y:S01]  /*2290*/  FMUL R9, R9, R18 ;  /* 0x0000001209097220 */ /* 0x004fe20000400000 */
[----:B------:R-:W-:Y:S01]  /*22a0*/  FSEL R18, R31, R30, P6 ;  /* 0x0000001e1f127208 */ /* 0x000fe20003000000 */
[----:B------:R-:W-:Y:S01]  /*22b0*/  @!P5 FMUL R29, R29, 16777216 ;  /* 0x4b8000001d1dd820 */ /* 0x000fe20000400000 */
[----:B------:R-:W-:Y:S01]  /*22c0*/  CS2R R38, SRZ ;  /* 0x0000000000267805 */ /* 0x000fe2000001ff00 */
[----:B0-----:R-:W-:Y:S01]  /*22d0*/  FADD R8, -R63, R8 ;  /* 0x000000083f087221 */ /* 0x001fe20000000100 */
[----:B------:R-:W-:Y:S01]  /*22e0*/  FSEL R9, R9, RZ, P0 ;  /* 0x000000ff09097208 */ /* 0x000fe20000000000 */
[----:B------:R-:W-:Y:S01]  /*22f0*/  @!P5 FMUL R18, R18, 16777216 ;  /* 0x4b8000001212d820 */ /* 0x000fe20000400000 */
[----:B----4-:R-:W-:Y:S01]  /*2300*/  FMUL R26, R13, R26 ;  /* 0x0000001a0d1a7220 */ /* 0x010fe20000400000 */
[----:B------:R-:W-:-:S02]  /*2310*/  FSEL R13, R16, R15, P4 ;  /* 0x0000000f100d7208 */ /* 0x000fc40002000000 */
[----:B------:R-:W-:Y:S01]  /*2320*/  FSETP.NEU.AND P0, PT, R28, RZ, PT ;  /* 0x000000ff1c00720b */ /* 0x000fe20003f0d000 */
[----:B------:R-:W-:Y:S01]  /*2330*/  FFMA R63, R8, R9, R63 ;  /* 0x00000009083f7223 */ /* 0x000fe2000000003f */
[----:B---3--:R-:W-:Y:S01]  /*2340*/  FADD R27, -R68, R27 ;  /* 0x0000001b441b7221 */ /* 0x008fe20000000100 */
[----:B------:R-:W-:Y:S01]  /*2350*/  @!P3 FMUL R13, R13, 16777216 ;  /* 0x4b8000000d0db820 */ /* 0x000fe20000400000 */
[----:B------:R-:W-:Y:S01]  /*2360*/  FSEL R26, R26, RZ, P0 ;  /* 0x000000ff1a1a7208 */ /* 0x000fe20000000000 */
[----:B------:R-:W-:Y:S01]  /*2370*/  FMUL R8, R8, R8 ;  /* 0x0000000808087220 */ /* 0x000fe20000400000 */
[----:B------:R-:W0:Y:S01]  /*2380*/  MUFU.RCP R18, R18 ;  /* 0x0000001200127308 */ /* 0x000e220000001000 */
[----:B-1----:R-:W-:Y:S01]  /*2390*/  FMUL R13, R10, R13 ;  /* 0x0000000d0a0d7220 */ /* 0x002fe20000400000 */
[C---:B------:R-:W-:Y:S01]  /*23a0*/  FMUL R16, R27.reuse, R27 ;  /* 0x0000001b1b107220 */ /* 0x040fe20000400000 */
[----:B------:R-:W1:Y:S01]  /*23b0*/  SHFL.BFLY PT, R10, R63, 0x4, 0x1f ;  /* 0x0c801f003f0a7f89 */ /* 0x000e6200000e0000 */
[----:B------:R-:W-:Y:S01]  /*23c0*/  FFMA R68, R27, R26, R68 ;  /* 0x0000001a1b447223 */ /* 0x000fe20000000044 */
[----:B------:R-:W-:Y:S01]  /*23d0*/  FMUL R8, R11, R8 ;  /* 0x000000080b087220 */ /* 0x000fe20000400000 */
[----:B------:R-:W-:Y:S01]  /*23e0*/  FADD R12, R12, R7 ;  /* 0x000000070c0c7221 */ /* 0x000fe20000000000 */
[----:B------:R-:W-:Y:S01]  /*23f0*/  FMUL R16, R21, R16 ;  /* 0x0000001015107220 */ /* 0x000fe20000400000 */
[----:B-----5:R-:W-:Y:S01]  /*2400*/  FADD R19, R19, R20 ;  /* 0x0000001413137221 */ /* 0x020fe20000000000 */
[----:B------:R-:W2:Y:S01]  /*2410*/  SHFL.BFLY PT, R21, R68, 0x4, 0x1f ;  /* 0x0c801f0044157f89 */ /* 0x000ea200000e0000 */
[----:B------:R-:W-:Y:S01]  /*2420*/  FFMA R8, R9, R8, R12 ;  /* 0x0000000809087223 */ /* 0x000fe2000000000c */
[C---:B------:R-:W-:Y:S01]  /*2430*/  FADD R9, R17.reuse, R17 ;  /* 0x0000001111097221 */ /* 0x040fe20000000000 */
[----:B------:R-:W-:Y:S01]  /*2440*/  FFMA R19, R26, R16, R19 ;  /* 0x000000101a137223 */ /* 0x000fe20000000013 */
[----:B------:R-:W-:Y:S01]  /*2450*/  FSETP.NEU.AND P5, PT, R17, RZ, PT ;  /* 0x000000ff1100720b */ /* 0x000fe20003fad000 */
[----:B------:R-:W-:Y:S01]  /*2460*/  FADD R20, R30, R30 ;  /* 0x0000001e1e147221 */ /* 0x000fe20000000000 */
[----:B------:R-:W3:Y:S01]  /*2470*/  SHFL.BFLY PT, R7, R8, 0x4, 0x1f ;  /* 0x0c801f0008077f89 */ /* 0x000ee200000e0000 */
[----:B0-----:R-:W-:Y:S01]  /*2480*/  FMUL R29, R18, R29 ;  /* 0x0000001d121d7220 */ /* 0x001fe20000400000 */
[C---:B------:R-:W-:Y:S01]  /*2490*/  FSETP.GEU.AND P0, PT, |R9|.reuse, 1.175494350822287508e-38, PT ;  /* 0x008000000900780b */ /* 0x040fe20003f0e200 */
[C---:B------:R-:W-:Y:S01]  /*24a0*/  FMUL R16, R9.reuse, 0.25 ;  /* 0x3e80000009107820 */ /* 0x040fe20000400000 */
[----:B------:R-:W0:Y:S01]  /*24b0*/  SHFL.BFLY PT, R18, R19, 0x4, 0x1f ;  /* 0x0c801f0013127f89 */ /* 0x000e2200000e0000 */
[----:B------:R-:W-:Y:S01]  /*24c0*/  FSETP.GT.AND P3, PT, |R9|, 8.50705917302346158658e+37, PT ;  /* 0x7e8000000900780b */ /* 0x000fe20003f64200 */
[----:B------:R-:W-:Y:S01]  /*24d0*/  FMUL R27, R20, 0.25 ;  /* 0x3e800000141b7820 */ /* 0x000fe20000400000 */
[----:B------:R-:W-:-:S02]  /*24e0*/  FSEL R13, R13, RZ, P5 ;  /* 0x000000ff0d0d7208 */ /* 0x000fc40002800000 */
[----:B------:R-:W-:Y:S02]  /*24f0*/  FSETP.GEU.AND P5, PT, |R20|, 1.175494350822287508e-38, PT ;  /* 0x008000001400780b */ /* 0x000fe40003fae200 */
[----:B------:R-:W-:Y:S01]  /*2500*/  FSETP.NEU.AND P4, PT, R30, RZ, PT ;  /* 0x000000ff1e00720b */ /* 0x000fe20003f8d000 */
[----:B-1----:R-:W-:Y:S01]  /*2510*/  FADD R10, -R63, R10 ;  /* 0x0000000a3f0a7221 */ /* 0x002fe20000000100 */
[----:B------:R-:W-:Y:S02]  /*2520*/  FSEL R11, R16, R9, P3 ;  /* 0x00000009100b7208 */ /* 0x000fe40001800000 */
[----:B------:R-:W-:Y:S01]  /*2530*/  FSETP.GT.AND P6, PT, |R20|, 8.50705917302346158658e+37, PT ;  /* 0x7e8000001400780b */ /* 0x000fe20003fc4200 */
[C---:B------:R-:W-:Y:S01]  /*2540*/  FFMA R63, R10.reuse, R13, R63 ;  /* 0x0000000d0a3f7223 */ /* 0x040fe2000000003f */
[----:B------:R-:W-:Y:S01]  /*2550*/  FSEL R29, R29, RZ, P4 ;  /* 0x000000ff1d1d7208 */ /* 0x000fe20002000000 */
[----:B------:R-:W-:Y:S01]  /*2560*/  @!P0 FMUL R11, R11, 16777216 ;  /* 0x4b8000000b0b8820 */ /* 0x000fe20000400000 */
[----:B------:R-:W-:Y:S01]  /*2570*/  FMUL R10, R10, R10 ;  /* 0x0000000a0a0a7220 */ /* 0x000fe20000400000 */
[----:B--2---:R-:W-:Y:S01]  /*2580*/  FADD R21, -R68, R21 ;  /* 0x0000001544157221 */ /* 0x004fe20000000100 */
[----:B------:R-:W-:Y:S01]  /*2590*/  FSEL R26, R27, R20, P6 ;  /* 0x000000141b1a7208 */ /* 0x000fe20003000000 */
[----:B------:R-:W1:Y:S01]  /*25a0*/  SHFL.BFLY PT, R12, R63, 0x2, 0x1f ;  /* 0x0c401f003f0c7f89 */ /* 0x000e6200000e0000 */
[----:B------:R-:W-:Y:S01]  /*25b0*/  FMUL R10, R15, R10 ;  /* 0x0000000a0f0a7220 */ /* 0x000fe20000400000 */
[C---:B------:R-:W-:Y:S01]  /*25c0*/  FFMA R68, R21.reuse, R29, R68 ;  /* 0x0000001d15447223 */ /* 0x040fe20000000044 */
[----:B---3--:R-:W-:Y:S01]  /*25d0*/  FADD R8, R8, R7 ;  /* 0x0000000708087221 */ /* 0x008fe20000000000 */
[----:B------:R-:W-:Y:S01]  /*25e0*/  FMUL R21, R21, R21 ;  /* 0x0000001515157220 */ /* 0x000fe20000400000 */
[----:B------:R-:W-:Y:S01]  /*25f0*/  @!P5 FMUL R26, R26, 16777216 ;  /* 0x4b8000001a1ad820 */ /* 0x000fe20000400000 */
[----:B------:R-:W2:Y:S01]  /*2600*/  MUFU.RCP R11, R11 ;  /* 0x0000000b000b7308 */ /* 0x000ea20000001000 */
[----:B------:R-:W-:Y:S01]  /*2610*/  FFMA R8, R13, R10, R8 ;  /* 0x0000000a0d087223 */ /* 0x000fe20000000008 */
[----:B------:R-:W-:Y:S01]  /*2620*/  FMUL R21, R28, R21 ;  /* 0x000000151c157220 */ /* 0x000fe20000400000 */
[----:B0-----:R-:W-:Y:S01]  /*2630*/  FADD R18, R19, R18 ;  /* 0x0000001213127221 */ /* 0x001fe20000000000 */
[----:B------:R-:W0:Y:S01]  /*2640*/  SHFL.BFLY PT, R15, R68, 0x2, 0x1f ;  /* 0x0c401f00440f7f89 */ /* 0x000e2200000e0000 */
[----:B------:R-:W-:Y:S01]  /*2650*/  FSEL R14, R14, R17, P3 ;  /* 0x000000110e0e7208 */ /* 0x000fe20001800000 */
[----:B------:R-:W-:Y:S01]  /*2660*/  FADD R28, R9, R9 ;  /* 0x00000009091c7221 */ /* 0x000fe20000000000 */
[----:B------:R-:W-:Y:S01]  /*2670*/  FFMA R18, R29, R21, R18 ;  /* 0x000000151d127223 */ /* 0x000fe20000000012 */
[----:B------:R-:W3:Y:S01]  /*2680*/  MUFU.RCP R26, R26 ;  /* 0x0000001a001a7308 */ /* 0x000ee20000001000 */
[----:B------:R-:W4:Y:S01]  /*2690*/  SHFL.BFLY PT, R7, R8, 0x2, 0x1f ;  /* 0x0c401f0008077f89 */ /* 0x000f2200000e0000 */
[----:B------:R-:W-:Y:S01]  /*26a0*/  @!P0 FMUL R14, R14, 16777216 ;  /* 0x4b8000000e0e8820 */ /* 0x000fe20000400000 */
[----:B------:R-:W-:Y:S01]  /*26b0*/  FSEL R31, R31, R30, P6 ;  /* 0x0000001e1f1f7208 */ /* 0x000fe20003000000 */
[----:B------:R-:W-:Y:S01]  /*26c0*/  FADD R29, R20, R20 ;  /* 0x00000014141d7221 */ /* 0x000fe20000000000 */
[----:B------:R-:W5:Y:S01]  /*26d0*/  SHFL.BFLY PT, R19, R18, 0x2, 0x1f ;  /* 0x0c401f0012137f89 */ /* 0x000f6200000e0000 */
[----:B------:R-:W-:Y:S01]  /*26e0*/  FSETP.NEU.AND P0, PT, R9, RZ, PT ;  /* 0x000000ff0900720b */ /* 0x000fe20003f0d000 */
[C---:B------:R-:W-:Y:S01]  /*26f0*/  FMUL R13, R28.reuse, 0.25 ;  /* 0x3e8000001c0d7820 */ /* 0x040fe20000400000 */
[----:B--2---:R-:W-:Y:S01]  /*2700*/  FMUL R11, R11, R14 ;  /* 0x0000000e0b0b7220 */ /* 0x004fe20000400000 */
[----:B------:R-:W-:Y:S01]  /*2710*/  @!P5 FMUL R31, R31, 16777216 ;  /* 0x4b8000001f1fd820 */ /* 0x000fe20000400000 */
[----:B-1----:R-:W-:Y:S01]  /*2720*/  FADD R12, -R63, R12 ;  /* 0x0000000c3f0c7221 */ /* 0x002fe20000000100 */
[----:B------:R-:W-:Y:S01]  /*2730*/  FSETP.GEU.AND P3, PT, |R28|, 1.175494350822287508e-38, PT ;  /* 0x008000001c00780b */ /* 0x000fe20003f6e200 */
[----:B------:R-:W-:Y:S01]  /*2740*/  FMUL R14, R29, 0.25 ;  /* 0x3e8000001d0e7820 */ /* 0x000fe20000400000 */
[----:B------:R-:W-:Y:S01]  /*2750*/  FSEL R11, R11, RZ, P0 ;  /* 0x000000ff0b0b7208 */ /* 0x000fe20000000000 */
[----:B------:R-:W-:Y:S01]  /*2760*/  FMUL R10, R12, R12 ;  /* 0x0000000c0c0a7220 */ /* 0x000fe20000400000 */
[----:B------:R-:W-:Y:S01]  /*2770*/  FSETP.NEU.AND P0, PT, R20, RZ, PT ;  /* 0x000000ff1400720b */ /* 0x000fe20003f0d000 */
[----:B---3--:R-:W-:Y:S01]  /*2780*/  FMUL R26, R26, R31 ;  /* 0x0000001f1a1a7220 */ /* 0x008fe20000400000 */
[----:B------:R-:W-:Y:S01]  /*2790*/  FSETP.GT.AND P5, PT, |R28|, 8.50705917302346158658e+37, PT ;  /* 0x7e8000001c00780b */ /* 0x000fe20003fa4200 */
[----:B------:R-:W-:Y:S01]  /*27a0*/  FFMA R12, R12, R11, R63 ;  /* 0x0000000b0c0c7223 */ /* 0x000fe2000000003f */
[----:B------:R-:W-:Y:S01]  /*27b0*/  FSETP.GT.AND P6, PT, |R29|, 8.50705917302346158658e+37, PT ;  /* 0x7e8000001d00780b */ /* 0x000fe20003fc4200 */
[----:B0-----:R-:W-:Y:S01]  /*27c0*/  FADD R15, -R68, R15 ;  /* 0x0000000f440f7221 */ /* 0x001fe20000000100 */
[----:B------:R-:W-:Y:S01]  /*27d0*/  FSEL R26, R26, RZ, P0 ;  /* 0x000000ff1a1a7208 */ /* 0x000fe20000000000 */
[----:B------:R-:W-:Y:S01]  /*27e0*/  FMUL R10, R17, R10 ;  /* 0x0000000a110a7220 */ /* 0x000fe20000400000 */
[----:B------:R-:W-:Y:S01]  /*27f0*/  FSETP.GEU.AND P0, PT, |R29|, 1.175494350822287508e-38, PT ;  /* 0x008000001d00780b */ /* 0x000fe20003f0e200 */
[----:B----4-:R-:W-:-:S02]  /*2800*/  FADD R8, R8, R7 ;  /* 0x0000000708087221 */ /* 0x010fc40000000000 */
[C---:B------:R-:W-:Y:S01]  /*2810*/  FFMA R68, R15.reuse, R26, R68 ;  /* 0x0000001a0f447223 */ /* 0x040fe20000000044 */
[----:B------:R-:W-:Y:S01]  /*2820*/  FMUL R15, R15, R15 ;  /* 0x0000000f0f0f7220 */ /* 0x000fe20000400000 */
[----:B------:R-:W0:Y:S01]  /*2830*/  SHFL.BFLY PT, R7, R12, 0x1, 0x1f ;  /* 0x0c201f000c077f89 */ /* 0x000e2200000e0000 */
[----:B------:R-:W-:Y:S01]  /*2840*/  FSEL R13, R13, R28, P5 ;  /* 0x0000001c0d0d7208 */ /* 0x000fe20002800000 */
[----:B-----5:R-:W-:Y:S01]  /*2850*/  FADD R19, R18, R19 ;  /* 0x0000001312137221 */ /* 0x020fe20000000000 */
[----:B------:R-:W-:Y:S01]  /*2860*/  FSEL R21, R14, R29, P6 ;  /* 0x0000001d0e157208 */ /* 0x000fe20003000000 */
[----:B------:R-:W-:Y:S01]  /*2870*/  FMUL R15, R30, R15 ;  /* 0x0000000f1e0f7220 */ /* 0x000fe20000400000 */
[----:B------:R-:W1:Y:S01]  /*2880*/  SHFL.BFLY PT, R17, R68, 0x1, 0x1f ;  /* 0x0c201f0044117f89 */ /* 0x000e6200000e0000 */
[----:B------:R-:W-:Y:S01]  /*2890*/  @!P3 FMUL R13, R13, 16777216 ;  /* 0x4b8000000d0db820 */ /* 0x000fe20000400000 */
[----:B------:R-:W-:Y:S01]  /*28a0*/  FFMA R8, R11, R10, R8 ;  /* 0x0000000a0b087223 */ /* 0x000fe20000000008 */
[----:B------:R-:W-:Y:S01]  /*28b0*/  @!P0 FMUL R21, R21, 16777216 ;  /* 0x4b80000015158820 */ /* 0x000fe20000400000 */
[----:B------:R-:W-:Y:S01]  /*28c0*/  FFMA R15, R26, R15, R19 ;  /* 0x0000000f1a0f7223 */ /* 0x000fe20000000013 */
[----:B------:R-:W-:Y:S01]  /*28d0*/  FSEL R16, R16, R9, P5 ;  /* 0x0000000910107208 */ /* 0x000fe20002800000 */
[----:B------:R-:W-:Y:S01]  /*28e0*/  IMAD.MOV.U32 R19, RZ, RZ, 0x2 ;  /* 0x00000002ff137424 */ /* 0x000fe200078e00ff */
[----:B------:R-:W2:Y:S01]  /*28f0*/  SHFL.BFLY PT, R11, R8, 0x1, 0x1f ;  /* 0x0c201f00080b7f89 */ /* 0x000ea200000e0000 */
[----:B------:R-:W3:Y:S01]  /*2900*/  MUFU.RCP R13, R13 ;  /* 0x0000000d000d7308 */ /* 0x000ee20000001000 */
[----:B------:R-:W-:Y:S01]  /*2910*/  FSEL R26, R27, R20, P6 ;  /* 0x000000141b1a7208 */ /* 0x000fe20003000000 */
[----:B------:R-:W-:Y:S01]  /*2920*/  @!P3 FMUL R16, R16, 16777216 ;  /* 0x4b8000001010b820 */ /* 0x000fe20000400000 */
[----:B------:R-:W4:Y:S01]  /*2930*/  SHFL.BFLY PT, R14, R15, 0x1, 0x1f ;  /* 0x0c201f000f0e7f89 */ /* 0x000f2200000e0000 */
[----:B------:R-:W-:-:S02]  /*2940*/  FSETP.NEU.AND P5, PT, R28, RZ, PT ;  /* 0x000000ff1c00720b */ /* 0x000fc40003fad000 */
[----:B------:R-:W-:Y:S01]  /*2950*/  @!P0 FMUL R26, R26, 16777216 ;  /* 0x4b8000001a1a8820 */ /* 0x000fe20000400000 */
[----:B------:R-:W-:Y:S01]  /*2960*/  FSETP.NEU.AND P0, PT, R29, RZ, PT ;  /* 0x000000ff1d00720b */ /* 0x000fe20003f0d000 */
[----:B------:R-:W5:Y:S01]  /*2970*/  MUFU.RCP R21, R21 ;  /* 0x0000001500157308 */ /* 0x000f620000001000 */
[C---:B------:R-:W-:Y:S01]  /*2980*/  LOP3.LUT P4, RZ, R3.reuse, 0x1f, RZ, 0xc0, !PT ;  /* 0x0000001f03ff7812 */ /* 0x040fe2000788c0ff */
[----:B0-----:R-:W-:Y:S01]  /*2990*/  FADD R7, -R12, R7 ;  /* 0x000000070c077221 */ /* 0x001fe20000000100 */
[----:B------:R-:W-:Y:S02]  /*29a0*/  SHF.R.U32.HI R18, RZ, 0x3, R3 ;  /* 0x00000003ff127819 */ /* 0x000fe40000011603 */
[----:B------:R-:W-:Y:S01]  /*29b0*/  ISETP.GE.AND P3, PT, R3, 0x10, PT ;  /* 0x000000100300780c */ /* 0x000fe20003f66270 */
[----:B------:R-:W-:Y:S01]  /*29c0*/  FMUL R10, R7, R7 ;  /* 0x00000007070a7220 */ /* 0x000fe20000400000 */
[----:B-1----:R-:W-:Y:S01]  /*29d0*/  FADD R17, -R68, R17 ;  /* 0x0000001144117221 */ /* 0x002fe20000000100 */
[----:B---3--:R-:W-:Y:S01]  /*29e0*/  FMUL R13, R13, R16 ;  /* 0x000000100d0d7220 */ /* 0x008fe20000400000 */
[----:B------:R-:W-:Y:S01]  /*29f0*/  LOP3.LUT R18, R18, 0x1c, RZ, 0xc0, !PT ;  /* 0x0000001c12127812 */ /* 0x000fe200078ec0ff */
[----:B------:R-:W-:Y:S01]  /*2a00*/  FMUL R10, R9, R10 ;  /* 0x0000000a090a7220 */ /* 0x000fe20000400000 */
[----:B------:R-:W-:-:S02]  /*2a10*/  FMUL R9, R17, R17 ;  /* 0x0000001111097220 */ /* 0x000fc40000400000 */
[----:B------:R-:W-:Y:S01]  /*2a20*/  FSEL R13, R13, RZ, P5 ;  /* 0x000000ff0d0d7208 */ /* 0x000fe20002800000 */
[----:B--2---:R-:W-:Y:S01]  /*2a30*/  FADD R8, R8, R11 ;  /* 0x0000000b08087221 */ /* 0x004fe20000000000 */
[----:B-----5:R-:W-:Y:S01]  /*2a40*/  FMUL R21, R21, R26 ;  /* 0x0000001a15157220 */ /* 0x020fe20000400000 */
[----:B------:R-:W-:Y:S01]  /*2a50*/  FMUL R9, R20, R9 ;  /* 0x0000000914097220 */ /* 0x000fe20000400000 */
[----:B------:R-:W-:Y:S01]  /*2a60*/  @!P4 STS [R18+0x80], R28 ;  /* 0x0000801c1200c388 */ /* 0x000fe20000000800 */
[----:B----4-:R-:W-:Y:S01]  /*2a70*/  FADD R14, R15, R14 ;  /* 0x0000000e0f0e7221 */ /* 0x010fe20000000000 */
[----:B------:R-:W-:Y:S01]  /*2a80*/  FFMA R7, R7, R13, R12 ;  /* 0x0000000d07077223 */ /* 0x000fe2000000000c */
[----:B------:R-:W-:Y:S01]  /*2a90*/  FSEL R21, R21, RZ, P0 ;  /* 0x000000ff15157208 */ /* 0x000fe20000000000 */
[----:B------:R-:W-:Y:S01]  /*2aa0*/  FFMA R13, R13, R10, R8 ;  /* 0x0000000a0d0d7223 */ /* 0x000fe20000000008 */
[----:B------:R-:W-:Y:S03]  /*2ab0*/  @!P4 STS [R18+0xa0], R29 ;  /* 0x0000a01d1200c388 */ /* 0x000fe60000000800 */
[----:B------:R-:W-:Y:S01]  /*2ac0*/  FFMA R17, R17, R21, R68 ;  /* 0x0000001511117223 */ /* 0x000fe20000000044 */
[----:B------:R-:W-:Y:S01]  /*2ad0*/  FFMA R21, R21, R9, R14 ;  /* 0x0000000915157223 */ /* 0x000fe2000000000e */
[----:B------:R-:W-:Y:S04]  /*2ae0*/  @!P4 STS [R18], R7 ;  /* 0x000000071200c388 */ /* 0x000fe80000000800 */
[----:B------:R-:W-:Y:S04]  /*2af0*/  @!P4 STS [R18+0x20], R17 ;  /* 0x000020111200c388 */ /* 0x000fe80000000800 */
[----:B------:R-:W-:Y:S04]  /*2b00*/  @!P4 STS [R18+0x40], R13 ;  /* 0x0000400d1200c388 */ /* 0x000fe80000000800 */
[----:B------:R-:W-:Y:S04]  /*2b10*/  @!P4 STS [R18+0x60], R21 ;  /* 0x000060151200c388 */ /* 0x000fe80000000800 */
[----:B------:R-:W-:Y:S06]  /*2b20*/  BAR.SYNC.DEFER_BLOCKING 0x0 ;  /* 0x0000000000007b1d */ /* 0x000fec0000010000 */
[----:B------:R-:W0:Y:S04]  /*2b30*/  @!P3 LDS R6, [R3.X4+0x80] ;  /* 0x000080000306b984 */ /* 0x000e280000004800 */
[----:B------:R-:W-:Y:S04]  /*2b40*/  @!P3 LDS R4, [R3.X4] ;  /* 0x000000000304b984 */ /* 0x000fe80000004800 */
[----:B------:R-:W1:Y:S04]  /*2b50*/  @!P3 LDS R5, [R3.X4+0x40] ;  /* 0x000040000305b984 */ /* 0x000e680000004800 */
[----:B0-----:R-:W0:Y:S04]  /*2b60*/  SHFL.BFLY PT, R9, R6, 0x4, 0x1f ;  /* 0x0c801f0006097f89 */ /* 0x001e2800000e0000 */
[----:B-1----:R-:W1:Y:S01]  /*2b70*/  SHFL.BFLY PT, R8, R5, 0x4, 0x1f ;  /* 0x0c801f0005087f89 */ /* 0x002e6200000e0000 */
[----:B0-----:R-:W-:-:S04]  /*2b80*/  FADD R10, R6, R9 ;  /* 0x00000009060a7221 */ /* 0x001fc80000000000 */
[C---:B------:R-:W-:Y:S01]  /*2b90*/  FMUL R7, R10.reuse, 0.25 ;  /* 0x3e8000000a077820 */ /* 0x040fe20000400000 */
[C---:B------:R-:W-:Y:S01]  /*2ba0*/  FSETP.GEU.AND P5, PT, |R10|.reuse, 1.175494350822287508e-38, PT ;  /* 0x008000000a00780b */ /* 0x040fe20003fae200 */
[----:B------:R-:W0:Y:S01]  /*2bb0*/  SHFL.BFLY PT, R13, R10, 0x2, 0x1f ;  /* 0x0c401f000a0d7f89 */ /* 0x000e2200000e0000 */
[----:B------:R-:W-:Y:S01]  /*2bc0*/  FSETP.GT.AND P0, PT, |R10|, 8.50705917302346158658e+37, PT ;  /* 0x7e8000000a00780b */ /* 0x000fe20003f04200 */
[----:B-1----:R-:W-:-:S03]  /*2bd0*/  FADD R5, R5, R8 ;  /* 0x0000000805057221 */ /* 0x002fc60000000000 */
[----:B------:R-:W-:Y:S02]  /*2be0*/  FSEL R11, R7, R10, P0 ;  /* 0x0000000a070b7208 */ /* 0x000fe40000000000 */
[----:B------:R-:W1:Y:S05]  /*2bf0*/  SHFL.BFLY PT, R7, R4, 0x4, 0x1f ;  /* 0x0c801f0004077f89 */ /* 0x000e6a00000e0000 */
[----:B------:R-:W-:Y:S02]  /*2c00*/  @!P5 FMUL R11, R11, 16777216 ;  /* 0x4b8000000b0bd820 */ /* 0x000fe40000400000 */
[----:B------:R-:W-:Y:S02]  /*2c10*/  @P0 FMUL R9, R9, 0.25 ;  /* 0x3e80000009090820 */ /* 0x000fe40000400000 */
[----:B------:R2:W3:Y:S02]  /*2c20*/  MUFU.RCP R12, R11 ;  /* 0x0000000b000c7308 */ /* 0x0004e40000001000 */
[----:B------:R-:W-:Y:S01]  /*2c30*/  @!P5 FMUL R9, R9, 16777216 ;  /* 0x4b8000000909d820 */ /* 0x000fe20000400000 */
[C---:B------:R-:W-:Y:S01]  /*2c40*/  FSETP.NEU.AND P5, PT, R10.reuse, RZ, PT ;  /* 0x000000ff0a00720b */ /* 0x040fe20003fad000 */
[----:B0-----:R-:W-:-:S04]  /*2c50*/  FADD R14, R10, R13 ;  /* 0x0000000d0a0e7221 */ /* 0x001fc80000000000 */
[C---:B------:R-:W-:Y:S01]  /*2c60*/  FMUL R15, R14.reuse, 0.25 ;  /* 0x3e8000000e0f7820 */ /* 0x040fe20000400000 */
[C---:B------:R-:W-:Y:S01]  /*2c70*/  FSETP.GEU.AND P6, PT, |R14|.reuse, 1.175494350822287508e-38, PT ;  /* 0x008000000e00780b */ /* 0x040fe20003fce200 */
[----:B--2---:R-:W0:Y:S01]  /*2c80*/  SHFL.BFLY PT, R11, R14, 0x1, 0x1f ;  /* 0x0c201f000e0b7f89 */ /* 0x004e2200000e0000 */
[----:B------:R-:W-:Y:S01]  /*2c90*/  FSETP.GT.AND P0, PT, |R14|, 8.50705917302346158658e+37, PT ;  /* 0x7e8000000e00780b */ /* 0x000fe20003f04200 */
[----:B---3--:R-:W-:Y:S01]  /*2ca0*/  FMUL R12, R12, R9 ;  /* 0x000000090c0c7220 */ /* 0x008fe20000400000 */
[----:B-1----:R-:W-:Y:S02]  /*2cb0*/  FADD R7, -R4, R7 ;  /* 0x0000000704077221 */ /* 0x002fe40000000100 */
[----:B------:R-:W-:Y:S02]  /*2cc0*/  FSEL R15, R15, R14, P0 ;  /* 0x0000000e0f0f7208 */ /* 0x000fe40000000000 */
[----:B------:R-:W-:Y:S01]  /*2cd0*/  FSEL R12, R12, RZ, P5 ;  /* 0x000000ff0c0c7208 */ /* 0x000fe20002800000 */
[----:B------:R-:W-:-:S04]  /*2ce0*/  FMUL R9, R7, R7 ;  /* 0x0000000707097220 */ /* 0x000fc80000400000 */
[----:B------:R-:W-:Y:S01]  /*2cf0*/  FFMA R4, R7, R12, R4 ;  /* 0x0000000c07047223 */ /* 0x000fe20000000004 */
[----:B------:R-:W-:Y:S01]  /*2d00*/  @!P6 FMUL R15, R15, 16777216 ;  /* 0x4b8000000f0fe820 */ /* 0x000fe20000400000 */
[----:B------:R-:W-:Y:S01]  /*2d10*/  FMUL R9, R6, R9 ;  /* 0x0000000906097220 */ /* 0x000fe20000400000 */
[----:B------:R-:W-:Y:S01]  /*2d20*/  @P0 FMUL R13, R13, 0.25 ;  /* 0x3e8000000d0d0820 */ /* 0x000fe20000400000 */
[----:B------:R-:W-:Y:S01]  /*2d30*/  FSETP.NEU.AND P0, PT, R14, RZ, PT ;  /* 0x000000ff0e00720b */ /* 0x000fe20003f0d000 */
[----:B------:R-:W1:Y:S01]  /*2d40*/  SHFL.BFLY PT, R7, R4, 0x2, 0x1f ;  /* 0x0c401f0004077f89 */ /* 0x000e6200000e0000 */
[----:B------:R-:W2:Y:S01]  /*2d50*/  MUFU.RCP R8, R15 ;  /* 0x0000000f00087308 */ /* 0x000ea20000001000 */
[----:B------:R-:W-:Y:S01]  /*2d60*/  FFMA R5, R12, R9, R5 ;  /* 0x000000090c057223 */ /* 0x000fe20000000005 */
[----:B------:R-:W-:-:S04]  /*2d70*/  @!P6 FMUL R13, R13, 16777216 ;  /* 0x4b8000000d0de820 */ /* 0x000fc80000400000 */
[----:B------:R-:W3:Y:S01]  /*2d80*/  SHFL.BFLY PT, R6, R5, 0x2, 0x1f ;  /* 0x0c401f0005067f89 */ /* 0x000ee200000e0000 */
[----:B0-----:R-:W-:-:S05]  /*2d90*/  FADD R12, R14, R11 ;  /* 0x0000000b0e0c7221 */ /* 0x001fca0000000000 */
[----:B------:R-:W-:Y:S01]  /*2da0*/  FSETP.GEU.AND P5, PT, |R12|, 1.175494350822287508e-38, PT ;  /* 0x008000000c00780b */ /* 0x000fe20003fae200 */
[----:B--2---:R-:W-:Y:S01]  /*2db0*/  FMUL R8, R8, R13 ;  /* 0x0000000d08087220 */ /* 0x004fe20000400000 */
[----:B------:R-:W-:-:S04]  /*2dc0*/  FMUL R13, R12, 0.25 ;  /* 0x3e8000000c0d7820 */ /* 0x000fc80000400000 */
[----:B------:R-:W-:Y:S01]  /*2dd0*/  FSEL R8, R8, RZ, P0 ;  /* 0x000000ff08087208 */ /* 0x000fe20000000000 */
[----:B-1----:R-:W-:Y:S01]  /*2de0*/  FADD R7, -R4, R7 ;  /* 0x0000000704077221 */ /* 0x002fe20000000100 */
[----:B------:R-:W-:-:S03]  /*2df0*/  FSETP.GT.AND P0, PT, |R12|, 8.50705917302346158658e+37, PT ;  /* 0x7e8000000c00780b */ /* 0x000fc60003f04200 */
[C---:B------:R-:W-:Y:S01]  /*2e00*/  FMUL R9, R7.reuse, R7 ;  /* 0x0000000707097220 */ /* 0x040fe20000400000 */
[----:B------:R-:W-:Y:S01]  /*2e10*/  FFMA R4, R7, R8, R4 ;  /* 0x0000000807047223 */ /* 0x000fe20000000004 */
[----:B------:R-:W-:Y:S01]  /*2e20*/  FSEL R13, R13, R12, P0 ;  /* 0x0000000c0d0d7208 */ /* 0x000fe20000000000 */
[----:B---3--:R-:W-:Y:S01]  /*2e30*/  FADD R5, R5, R6 ;  /* 0x0000000605057221 */ /* 0x008fe20000000000 */
[----:B------:R-:W-:Y:S02]  /*2e40*/  FMUL R9, R10, R9 ;  /* 0x000000090a097220 */ /* 0x000fe40000400000 */
[----:B------:R-:W0:Y:S01]  /*2e50*/  SHFL.BFLY PT, R7, R4, 0x1, 0x1f ;  /* 0x0c201f0004077f89 */ /* 0x000e2200000e0000 */
[----:B------:R-:W-:Y:S01]  /*2e60*/  @!P5 FMUL R13, R13, 16777216 ;  /* 0x4b8000000d0dd820 */ /* 0x000fe20000400000 */
[----:B------:R-:W-:Y:S02]  /*2e70*/  FFMA R5, R8, R9, R5 ;  /* 0x0000000908057223 */ /* 0x000fe40000000005 */
[----:B------:R-:W-:Y:S01]  /*2e80*/  @P0 FMUL R11, R11, 0.25 ;  /* 0x3e8000000b0b0820 */ /* 0x000fe20000400000 */
[----:B------:R-:W1:Y:S01]  /*2e90*/  MUFU.RCP R8, R13 ;  /* 0x0000000d00087308 */ /* 0x000e620000001000 */
[----:B------:R-:W-:Y:S01]  /*2ea0*/  LOP3.LUT P0, RZ, R3, 0x7, RZ, 0xc0, !PT ;  /* 0x0000000703ff7812 */ /* 0x000fe2000780c0ff */
[----:B------:R-:W2:Y:S01]  /*2eb0*/  SHFL.BFLY PT, R6, R5, 0x1, 0x1f ;  /* 0x0c201f0005067f89 */ /* 0x000ea200000e0000 */
[----:B------:R-:W-:Y:S01]  /*2ec0*/  @!P5 FMUL R11, R11, 16777216 ;  /* 0x4b8000000b0bd820 */ /* 0x000fe20000400000 */
[----:B------:R-:W-:-:S02]  /*2ed0*/  FSETP.NEU.AND P5, PT, R12, RZ, PT ;  /* 0x000000ff0c00720b */ /* 0x000fc40003fad000 */
[----:B------:R-:W-:Y:S01]  /*2ee0*/  ISETP.LT.AND P0, PT, R3, 0x10, !P0 ;  /* 0x000000100300780c */ /* 0x000fe20004701270 */
[----:B-1----:R-:W-:Y:S01]  /*2ef0*/  FMUL R8, R8, R11 ;  /* 0x0000000b08087220 */ /* 0x002fe20000400000 */
[----:B0-----:R-:W-:-:S11]  /*2f00*/  FADD R7, -R4, R7 ;  /* 0x0000000704077221 */ /* 0x001fd60000000100 */
[----:B------:R-:W-:Y:S01]  /*2f10*/  @P0 STS [R3.X4+0x80], R12 ;  /* 0x0000800c03000388 */ /* 0x000fe20000004800 */
[----:B------:R-:W-:Y:S01]  /*2f20*/  FSEL R8, R8, RZ, P5 ;  /* 0x000000ff08087208 */ /* 0x000fe20002800000 */
[----:B------:R-:W-:Y:S01]  /*2f30*/  FMUL R11, R7, R7 ;  /* 0x00000007070b7220 */ /* 0x000fe20000400000 */
[----:B--2---:R-:W-:-:S03]  /*2f40*/  FADD R9, R5, R6 ;  /* 0x0000000605097221 */ /* 0x004fc60000000000 */
[----:B------:R-:W-:Y:S01]  /*2f50*/  FMUL R11, R14, R11 ;  /* 0x0000000b0e0b7220 */ /* 0x000fe20000400000 */
[----:B------:R-:W-:Y:S01]  /*2f60*/  FFMA R6, R7, R8, R4 ;  /* 0x0000000807067223 */ /* 0x000fe20000000004 */
[----:B------:R-:W-:Y:S02]  /*2f70*/  IMAD.WIDE R4, R32, R19, c[0x0][0x1a0] ;  /* 0x0000680020047625 */ /* 0x000fe400078e0213 */
[----:B------:R-:W-:Y:S02]  /*2f80*/  FFMA R8, R8, R11, R9 ;  /* 0x0000000b08087223 */ /* 0x000fe40000000009 */
[----:B------:R-:W-:Y:S04]  /*2f90*/  @P0 STS [R3.X4], R6 ;  /* 0x0000000603000388 */ /* 0x000fe80000004800 */
[----:B------:R0:W-:Y:S04]  /*2fa0*/  @P0 STS [R3.X4+0x40], R8 ;  /* 0x0000400803000388 */ /* 0x0001e80000004800 */
[----:B------:R-:W-:Y:S06]  /*2fb0*/  BAR.SYNC.DEFER_BLOCKING 0x0 ;  /* 0x0000000000007b1d */ /* 0x000fec0000010000 */
[----:B------:R-:W2:Y:S01]  /*2fc0*/  @!P1 LDG.E.EF.128 R36, [R4.64] ;  /* 0x0000000404249981 */ /* 0x000ea2000c0e1d00 */
[C---:B------:R-:W-:Y:S01]  /*2fd0*/  IMAD.SHL.U32 R7, R3.reuse, 0x4, RZ ;  /* 0x0000000403077824 */ /* 0x040fe200078e00ff */
[----:B------:R-:W-:Y:S01]  /*2fe0*/  LOP3.LUT R16, R3, 0xff, RZ, 0xc0, !PT ;  /* 0x000000ff03107812 */ /* 0x000fe200078ec0ff */
[----:B------:R-:W-:Y:S01]  /*2ff0*/  IMAD.MOV.U32 R30, RZ, RZ, 0x4 ;  /* 0x00000004ff1e7424 */ /* 0x000fe200078e00ff */
[----:B------:R-:W-:Y:S01]  /*3000*/  LDS R26, [RZ] ;  /* 0x00000000ff1a7984 */ /* 0x000fe20000000800 */
[----:B------:R-:W-:Y:S01]  /*3010*/  IMAD.MOV.U32 R21, RZ, RZ, 0x8 ;  /* 0x00000008ff157424 */ /* 0x000fe200078e00ff */
[----:B------:R-:W-:-:S02]  /*3020*/  LOP3.LUT R7, R7, 0x3fc, RZ, 0xc0, !PT ;  /* 0x000003fc07077812 */ /* 0x000fc400078ec0ff */
[----:B------:R-:W-:Y:S02]  /*3030*/  LDS R27, [0x20] ;  /* 0x00002000ff1b7984 */ /* 0x000fe40000000800 */
[----:B------:R-:W-:Y:S02]  /*3040*/  LOP3.LUT R34, R7, 0x3000, RZ, 0xfc, !PT ;  /* 0x0000300007227812 */ /* 0x000fe400078efcff */
[----:B------:R-:W1:Y:S03]  /*3050*/  LDS R28, [0x40] ;  /* 0x00004000ff1c7984 */ /* 0x000e660000000800 */
[C---:B------:R-:W-:Y:S01]  /*3060*/  IMAD.WIDE.U32 R14, R34.reuse, R19, c[0x0][0x170] ;  /* 0x00005c00220e7625 */ /* 0x040fe200078e0013 */
[----:B------:R-:W3:Y:S03]  /*3070*/  LDS R29, [0x60] ;  /* 0x00006000ff1d7984 */ /* 0x000ee60000000800 */
[----:B0-----:R-:W-:Y:S01]  /*3080*/  IMAD.WIDE.U32 R8, R34, R30, c[0x0][0x168] ;  /* 0x00005a0022087625 */ /* 0x001fe200078e001e */
[----:B------:R-:W-:Y:S03]  /*3090*/  BAR.SYNC.DEFER_BLOCKING 0x0 ;  /* 0x0000000000007b1d */ /* 0x000fe60000010000 */
[----:B------:R-:W-:-:S02]  /*30a0*/  IMAD.MOV.U32 R17, RZ, RZ, 0x10 ;  /* 0x00000010ff117424 */ /* 0x000fc400078e00ff */
[----:B------:R-:W-:-:S04]  /*30b0*/  IMAD.WIDE.U32 R20, R16, R21, c[0x0][0x170] ;  /* 0x00005c0010147625 */ /* 0x000fc800078e0015 */
[----:B------:R-:W-:Y:S01]  /*30c0*/  IMAD.WIDE.U32 R16, R16, R17, c[0x0][0x168] ;  /* 0x00005a0010107625 */ /* 0x000fe200078e0011 */
[----:B--2---:R-:W-:Y:S04]  /*30d0*/  STS.128 [R24], R36 ;  /* 0x0000002418007388 */ /* 0x004fe80000000c00 */
[----:B------:R-:W-:Y:S06]  /*30e0*/  BAR.SYNC.DEFER_BLOCKING 0x0 ;  /* 0x0000000000007b1d */ /* 0x000fec0000010000 */
[----:B------:R-:W2:Y:S04]  /*30f0*/  LDG.E.EL.64 R14, [R14.64] ;  /* 0x000000040e0e7981 */ /* 0x000ea8000c2e1b00 */
[----:B------:R-:W4:Y:S04]  /*3100*/  LDG.E.EL.128 R8, [R8.64] ;  /* 0x0000000408087981 */ /* 0x000f28000c2e1d00 */
[----:B------:R-:W5:Y:S04]  /*3110*/  LDG.E.EL.64 R40, [R20.64+0x4800] ;  /* 0x0048000414287981 */ /* 0x000f68000c2e1b00 */
[----:B------:R-:W5:Y:S01]  /*3120*/  LDG.E.EL.128 R4, [R16.64+0x9000] ;  /* 0x0090000410047981 */ /* 0x000f62000c2e1d00 */
[----:B------:R-:W-:Y:S01]  /*3130*/  IMAD.MOV.U32 R35, RZ, RZ, 0x39aaaaab ;  /* 0x39aaaaabff237424 */ /* 0x000fe200078e00ff */
[C---:B------:R-:W-:Y:S01]  /*3140*/  IADD3 R46, R32.reuse, 0x400, RZ ;  /* 0x00000400202e7810 */ /* 0x040fe20007ffe0ff */
[----:B------:R-:W-:Y:S01]  /*3150*/  IMAD.WIDE R48, R32, R19, c[0x0][0x1a8] ;  /* 0x00006a0020307625 */ /* 0x000fe200078e0213 */
[----:B------:R-:W0:Y:S01]  /*3160*/  LDS.64 R38, [R25] ;  /* 0x0000000019267984 */ /* 0x000e220000000a00 */
[-C--:B-1----:R-:W-:Y:S01]  /*3170*/  FFMA R28, R28, R35.reuse, 9.9999999747524270788e-07 ;  /* 0x358637bd1c1c7423 */ /* 0x082fe20000000023 */
[----:B---3--:R-:W-:-:S02]  /*3180*/  FFMA R29, R29, R35, 9.9999999747524270788e-07 ;  /* 0x358637bd1d1d7423 */ /* 0x008fc40000000023 */
[----:B------:R-:W1:Y:S03]  /*3190*/  LDS.64 R12, [R25+0x810] ;  /* 0x00081000190c7984 */ /* 0x000e660000000a00 */
[----:B------:R-:W3:Y:S08]  /*31a0*/  MUFU.RSQ R28, R28 ;  /* 0x0000001c001c7308 */ /* 0x000ef00000001400 */
[----:B------:R-:W0:Y:S01]  /*31b0*/  MUFU.RSQ R29, R29 ;  /* 0x0000001d001d7308 */ /* 0x000e220000001400 */
[----:B------:R-:W-:Y:S01]  /*31c0*/  BAR.SYNC.DEFER_BLOCKING 0x0 ;  /* 0x0000000000007b1d */ /* 0x000fe20000010000 */
[C---:B--2---:R-:W-:Y:S01]  /*31d0*/  IMAD.U32 R33, R15.reuse, 0x10000, RZ ;  /* 0x000100000f217824 */ /* 0x044fe200078e00ff */
[----:B------:R-:W-:Y:S01]  /*31e0*/  PRMT R15, R15, 0x7632, R15 ;  /* 0x000076320f0f7816 */ /* 0x000fe2000000000f */
[C---:B------:R-:W-:Y:S01]  /*31f0*/  IMAD.U32 R31, R14.reuse, 0x10000, RZ ;  /* 0x000100000e1f7824 */ /* 0x040fe200078e00ff */
[----:B------:R-:W-:Y:S01]  /*3200*/  PRMT R14, R14, 0x7632, R14 ;  /* 0x000076320e0e7816 */ /* 0x000fe2000000000e */
[----:B----4-:R-:W-:-:S02]  /*3210*/  FADD R10, R10, R33 ;  /* 0x000000210a0a7221 */ /* 0x010fc40000000000 */
[----:B------:R-:W-:Y:S01]  /*3220*/  FADD R35, R8, R31 ;  /* 0x0000001f08237221 */ /* 0x000fe20000000000 */
[----:B------:R-:W-:Y:S01]  /*3230*/  IMAD.U32 R8, R15, 0x10000, RZ ;  /* 0x000100000f087824 */ /* 0x000fe200078e00ff */
[----:B------:R-:W-:Y:S01]  /*3240*/  FADD R10, R10, 1 ;  /* 0x3f8000000a0a7421 */ /* 0x000fe20000000000 */
[----:B------:R-:W-:Y:S01]  /*3250*/  IMAD.U32 R14, R14, 0x10000, RZ ;  /* 0x000100000e0e7824 */ /* 0x000fe200078e00ff */
[----:B------:R-:W-:Y:S01]  /*3260*/  FADD R35, R35, 1 ;  /* 0x3f80000023237421 */ /* 0x000fe20000000000 */
[----:B-----5:R-:W-:Y:S01]  /*3270*/  IMAD.U32 R15, R40, 0x10000, RZ ;  /* 0x00010000280f7824 */ /* 0x020fe200078e00ff */
[----:B------:R-:W-:Y:S01]  /*3280*/  FADD R11, R11, R8 ;  /* 0x000000080b0b7221 */ /* 0x000fe20000000000 */
[----:B------:R-:W-:Y:S01]  /*3290*/  FADD R14, R9, R14 ;  /* 0x0000000e090e7221 */ /* 0x000fe20000000000 */
[----:B0-----:R-:W-:Y:S01]  /*32a0*/  IMAD.U32 R9, R38, 0x10000, RZ ;  /* 0x0001000026097824 */ /* 0x001fe200078e00ff */
[----:B------:R-:W-:Y:S01]  /*32b0*/  FADD R8, R4, R15 ;  /* 0x0000000f04087221 */ /* 0x000fe20000000000 */
[----:B-1----:R-:W-:Y:S01]  /*32c0*/  IMAD.U32 R4, R12, 0x10000, RZ ;  /* 0x000100000c047824 */ /* 0x002fe200078e00ff */
[----:B------:R-:W-:Y:S01]  /*32d0*/  PRMT R40, R40, 0x7632, R40 ;  /* 0x0000763228287816 */ /* 0x000fe20000000028 */
[C---:B------:R-:W-:Y:S01]  /*32e0*/  IMAD.U32 R31, R41.reuse, 0x10000, RZ ;  /* 0x00010000291f7824 */ /* 0x040fe200078e00ff */
[----:B------:R-:W-:Y:S01]  /*32f0*/  PRMT R41, R41, 0x7632, R41 ;  /* 0x0000763229297816 */ /* 0x000fe20000000029 */
[----:B------:R-:W-:Y:S01]  /*3300*/  FADD R9, -R26, R9 ;  /* 0x000000091a097221 */ /* 0x000fe20000000100 */
[----:B------:R-:W-:Y:S01]  /*3310*/  FADD R4, -R27, R4 ;  /* 0x000000041b047221 */ /* 0x000fe20000000100 */
[----:B------:R-:W-:Y:S01]  /*3320*/  FADD R37, R6, R31 ;  /* 0x0000001f06257221 */ /* 0x000fe20000000000 */
[----:B------:R-:W-:Y:S01]  /*3330*/  IMAD.U32 R40, R40, 0x10000, RZ ;  /* 0x0001000028287824 */ /* 0x000fe200078e00ff */
[----:B---3--:R-:W-:Y:S01]  /*3340*/  FMUL R9, R28, R9 ;  /* 0x000000091c097220 */ /* 0x008fe20000400000 */
[----:B------:R-:W-:Y:S01]  /*3350*/  FMUL R4, R29, R4 ;  /* 0x000000041d047220 */ /* 0x000fe20000400000 */
[----:B------:R-:W-:Y:S01]  /*3360*/  IMAD.U32 R6, R41, 0x10000, RZ ;  /* 0x0001000029067824 */ /* 0x000fe200078e00ff */
[----:B------:R-:W-:Y:S01]  /*3370*/  PRMT R12, R12, 0x7632, R12 ;  /* 0x000076320c0c7816 */ /* 0x000fe2000000000c */
[-CC-:B------:R-:W-:Y:S01]  /*3380*/  FFMA R31, R9, R35.reuse, R8.reuse ;  /* 0x00000023091f7223 */ /* 0x180fe20000000008 */
[----:B------:R-:W-:Y:S01]  /*3390*/  FFMA R33, R4, R35, R8 ;  /* 0x0000002304217223 */ /* 0x000fe20000000008 */
[----:B------:R-:W-:Y:S01]  /*33a0*/  FADD R44, R7, R6 ;  /* 0x00000006072c7221 */ /* 0x000fe20000000000 */
[----:B------:R-:W-:Y:S01]  /*33b0*/  PRMT R4, R38, 0x7632, R4 ;  /* 0x0000763226047816 */ /* 0x000fe20000000004 */
[----:B------:R-:W-:Y:S01]  /*33c0*/  IMAD.U32 R8, R13, 0x10000, RZ ;  /* 0x000100000d087824 */ /* 0x000fe200078e00ff */
[C---:B------:R-:W-:Y:S01]  /*33d0*/  PRMT R6, R39.reuse, 0x7632, R6 ;  /* 0x0000763227067816 */ /* 0x040fe20000000006 */
[----:B------:R-:W-:Y:S01]  /*33e0*/  IMAD.U32 R7, R39, 0x10000, RZ ;  /* 0x0001000027077824 */ /* 0x000fe200078e00ff */
[----:B------:R-:W-:Y:S01]  /*33f0*/  PRMT R13, R13, 0x7632, R13 ;  /* 0x000076320d0d7816 */ /* 0x000fe2000000000d */
[----:B------:R-:W-:Y:S01]  /*3400*/  FADD R15, R5, R40 ;  /* 0x00000028050f7221 */ /* 0x000fe20000000000 */
[----:B------:R-:W-:Y:S01]  /*3410*/  IMAD.U32 R5, R4, 0x10000, RZ ;  /* 0x0001000004057824 */ /* 0x000fe200078e00ff */
[----:B------:R-:W-:Y:S01]  /*3420*/  FADD R9, -R26, R7 ;  /* 0x000000071a097221 */ /* 0x000fe20000000100 */
[----:B------:R-:W-:Y:S01]  /*3430*/  IMAD.U32 R7, R6, 0x10000, RZ ;  /* 0x0001000006077824 */ /* 0x000fe200078e00ff */
[----:B------:R-:W-:Y:S01]  /*3440*/  FADD R8, -R27, R8 ;  /* 0x000000081b087221 */ /* 0x000fe20000000100 */
[----:B------:R-:W-:Y:S01]  /*3450*/  IMAD.U32 R12, R12, 0x10000, RZ ;  /* 0x000100000c0c7824 */ /* 0x000fe200078e00ff */
[C---:B------:R-:W-:Y:S01]  /*3460*/  FADD R5, -R26.reuse, R5 ;  /* 0x000000051a057221 */ /* 0x040fe20000000100 */
[----:B------:R-:W-:Y:S01]  /*3470*/  IMAD.U32 R4, R13, 0x10000, RZ ;  /* 0x000100000d047824 */ /* 0x000fe200078e00ff */
[----:B------:R-:W-:Y:S01]  /*3480*/  FADD R7, -R26, R7 ;  /* 0x000000071a077221 */ /* 0x000fe20000000100 */
[C---:B------:R-:W-:Y:S01]  /*3490*/  FADD R12, -R27.reuse, R12 ;  /* 0x0000000c1b0c7221 */ /* 0x040fe20000000100 */
[----:B------:R-:W-:Y:S01]  /*34a0*/  FMUL R9, R28, R9 ;  /* 0x000000091c097220 */ /* 0x000fe20000400000 */
[----:B------:R-:W-:Y:S01]  /*34b0*/  FADD R4, -R27, R4 ;  /* 0x000000041b047221 */ /* 0x000fe20000000100 */
[----:B------:R-:W-:Y:S01]  /*34c0*/  FMUL R8, R29, R8 ;  /* 0x000000081d087220 */ /* 0x000fe20000400000 */
[----:B------:R-:W-:Y:S01]  /*34d0*/  FADD R14, R14, 1 ;  /* 0x3f8000000e0e7421 */ /* 0x000fe20000000000 */
[----:B------:R-:W-:Y:S01]  /*34e0*/  FADD R11, R11, 1 ;  /* 0x3f8000000b0b7421 */ /* 0x000fe20000000000 */
[C---:B------:R-:W-:Y:S01]  /*34f0*/  FMUL R5, R28.reuse, R5 ;  /* 0x000000051c057220 */ /* 0x040fe20000400000 */
[----:B------:R-:W-:Y:S01]  /*3500*/  FMUL R7, R28, R7 ;  /* 0x000000071c077220 */ /* 0x000fe20000400000 */
[C---:B------:R-:W-:Y:S01]  /*3510*/  FMUL R12, R29.reuse, R12 ;  /* 0x0000000c1d0c7220 */ /* 0x040fe20000400000 */
[----:B------:R-:W-:Y:S01]  /*3520*/  FMUL R4, R29, R4 ;  /* 0x000000041d047220 */ /* 0x000fe20000400000 */
[-CC-:B------:R-:W-:Y:S01]  /*3530*/  FFMA R35, R9, R10.reuse, R37.reuse ;  /* 0x0000000a09237223 */ /* 0x180fe20000000025 */
[----:B------:R-:W-:Y:S01]  /*3540*/  FFMA R36, R8, R10, R37 ;  /* 0x0000000a08247223 */ /* 0x000fe20000000025 */
[-CC-:B------:R-:W-:Y:S01]  /*3550*/  FFMA R38, R5, R14.reuse, R15.reuse ;  /* 0x0000000e05267223 */ /* 0x180fe2000000000f */
[-CC-:B------:R-:W-:Y:S01]  /*3560*/  FFMA R42, R7, R11.reuse, R44.reuse ;  /* 0x0000000b072a7223 */ /* 0x180fe2000000002c */
[----:B------:R-:W-:Y:S01]  /*3570*/  FFMA R40, R12, R14, R15 ;  /* 0x0000000e0c287223 */ /* 0x000fe2000000000f */
[----:B------:R-:W-:Y:S01]  /*3580*/  FFMA R37, R4, R11, R44 ;  /* 0x0000000b04257223 */ /* 0x000fe2000000002c */
[----:B------:R-:W-:Y:S01]  /*3590*/  CS2R R12, SRZ ;  /* 0x00000000000c7805 */ /* 0x000fe2000001ff00 */
[----:B------:R-:W-:Y:S01]  /*35a0*/  F2FP.BF16.PACK_AB R4, R38, R31 ;  /* 0x0000001f2604723e */ /* 0x000fe200000010ff */
[----:B------:R-:W-:Y:S01]  /*35b0*/  CS2R R14, SRZ ;  /* 0x00000000000e7805 */ /* 0x000fe2000001ff00 */
[----:B------:R-:W-:Y:S01]  /*35c0*/  F2FP.BF16.PACK_AB R5, R42, R35 ;  /* 0x000000232a05723e */ /* 0x000fe200000010ff */
[----:B------:R-:W-:Y:S01]  /*35d0*/  IMAD.WIDE R44, R46, R19, c[0x0][0x1a0] ;  /* 0x000068002e2c7625 */ /* 0x000fe200078e0213 */
[----:B------:R-:W-:-:S02]  /*35e0*/  F2FP.BF16.PACK_AB R6, R40, R33 ;  /* 0x000000212806723e */ /* 0x000fc400000010ff */
[----:B------:R-:W-:Y:S01]  /*35f0*/  F2FP.BF16.PACK_AB R7, R37, R36 ;  /* 0x000000242507723e */ /* 0x000fe200000010ff */
[----:B------:R-:W-:Y:S04]  /*3600*/  STS.64 [R25], R4 ;  /* 0x0000000419007388 */ /* 0x000fe80000000a00 */
[----:B------:R-:W-:Y:S04]  /*3610*/  STS.64 [R25+0x810], R6 ;  /* 0x0008100619007388 */ /* 0x000fe80000000a00 */
[----:B------:R-:W-:Y:S06]  /*3620*/  BAR.SYNC.DEFER_BLOCKING 0x0 ;  /* 0x0000000000007b1d */ /* 0x000fec0000010000 */
[----:B------:R-:W0:Y:S04]  /*3630*/  LDS.128 R8, [R24] ;  /* 0x0000000018087984 */ /* 0x000e280000000c00 */
[----:B0-----:R0:W-:Y:S04]  /*3640*/  @!P1 STG.E.128 [R48.64], R8 ;  /* 0x0000000830009986 */ /* 0x0011e8000c101d04 */
[----:B------:R-:W2:Y:S01]  /*3650*/  @!P1 LDG.E.EF.128 R12, [R44.64] ;  /* 0x000000042c0c9981 */ /* 0x000ea2000c0e1d00 */
[----:B------:R-:W-:-:S03]  /*3660*/  LOP3.LUT R4, R34, 0x400, RZ, 0xfc, !PT ;  /* 0x0000040022047812 */ /* 0x000fc600078efcff */
[----:B------:R-:W-:Y:S02]  /*3670*/  BAR.SYNC.DEFER_BLOCKING 0x0 ;  /* 0x0000000000007b1d */ /* 0x000fe40000010000 */
[----:B------:R-:W-:-:S04]  /*3680*/  IMAD.WIDE.U32 R50, R4, R19, c[0x0][0x170] ;  /* 0x00005c0004327625 */ /* 0x000fc800078e0013 */
[----:B------:R-:W-:Y:S01]  /*3690*/  IMAD.WIDE.U32 R4, R4, R30, c[0x0][0x168] ;  /* 0x00005a0004047625 */ /* 0x000fe200078e001e */
[----:B--2---:R1:W-:Y:S04]  /*36a0*/  STS.128 [R24], R12 ;  /* 0x0000000c18007388 */ /* 0x0043e80000000c00 */
[----:B------:R-:W-:Y:S06]  /*36b0*/  BAR.SYNC.DEFER_BLOCKING 0x0 ;  /* 0x0000000000007b1d */ /* 0x000fec0000010000 */
[----:B------:R-:W2:Y:S04]  /*36c0*/  LDG.E.EL.64 R50, [R50.64] ;  /* 0x0000000432327981 */ /* 0x000ea8000c2e1b00 */
[----:B------:R-:W3:Y:S04]  /*36d0*/  LDG.E.EL.128 R4, [R4.64] ;  /* 0x0000000404047981 */ /* 0x000ee8000c2e1d00 */
[----:B------:R-:W4:Y:S04]  /*36e0*/  LDG.E.EL.64 R52, [R20.64+0x5000] ;  /* 0x0050000414347981 */ /* 0x000f28000c2e1b00 */
[----:B0-----:R-:W5:Y:S01]  /*36f0*/  LDG.E.EL.128 R8, [R16.64+0xa000] ;  /* 0x00a0000410087981 */ /* 0x001f62000c2e1d00 */
[----:B------:R-:W-:Y:S01]  /*3700*/  IADD3 R32, R32, 0x800, RZ ;  /* 0x0000080020207810 */ /* 0x000fe20007ffe0ff */
[----:B------:R-:W-:-:S02]  /*3710*/  IMAD.WIDE R54, R46, R19, c[0x0][0x1a8] ;  /* 0x00006a002e367625 */ /* 0x000fc400078e0213 */
[----:B------:R-:W0:Y:S02]  /*3720*/  LDS.64 R48, [R25] ;  /* 0x0000000019307984 */ /* 0x000e240000000a00 */
[----:B------:R-:W-:Y:S02]  /*3730*/  IMAD.WIDE R56, R32, R19, c[0x0][0x1a0] ;  /* 0x0000680020387625 */ /* 0x000fe400078e0213 */
[----:B------:R-:W0:Y:S04]  /*3740*/  LDS.64 R44, [R25+0x810] ;  /* 0x00081000192c7984 */ /* 0x000e280000000a00 */
[----:B------:R-:W-:Y:S01]  /*3750*/  BAR.SYNC.DEFER_BLOCKING 0x0 ;  /* 0x0000000000007b1d */ /* 0x000fe20000010000 */
[C---:B--2---:R-:W-:Y:S01]  /*3760*/  PRMT R39, R50.reuse, 0x7632, R39 ;  /* 0x0000763232277816 */ /* 0x044fe20000000027 */
[----:B------:R-:W-:Y:S01]  /*3770*/  IMAD.U32 R41, R50, 0x10000, RZ ;  /* 0x0001000032297824 */ /* 0x000fe200078e00ff */
[C---:B-1----:R-:W-:Y:S01]  /*3780*/  PRMT R13, R51.reuse, 0x7632, R13 ;  /* 0x00007632330d7816 */ /* 0x042fe2000000000d */
[----:B------:R-:W-:-:S02]  /*3790*/  IMAD.U32 R15, R51, 0x10000, RZ ;  /* 0x00010000330f7824 */ /* 0x000fc400078e00ff */
[----:B------:R-:W-:Y:S01]  /*37a0*/  IMAD.U32 R12, R39, 0x10000, RZ ;  /* 0x00010000270c7824 */ /* 0x000fe200078e00ff */
[----:B---3--:R-:W-:Y:S01]  /*37b0*/  FADD R41, R4, R41 ;  /* 0x0000002904297221 */ /* 0x008fe20000000000 */
[----:B------:R-:W-:Y:S01]  /*37c0*/  IMAD.U32 R14, R13, 0x10000, RZ ;  /* 0x000100000d0e7824 */ /* 0x000fe200078e00ff */
[----:B------:R-:W-:Y:S01]  /*37d0*/  FADD R15, R6, R15 ;  /* 0x0000000f060f7221 */ /* 0x000fe20000000000 */
[----:B------:R-:W-:Y:S01]  /*37e0*/  FADD R12, R5, R12 ;  /* 0x0000000c050c7221 */ /* 0x000fe20000000000 */
[----:B0-----:R-:W-:Y:S01]  /*37f0*/  IMAD.U32 R5, R48, 0x10000, RZ ;  /* 0x0001000030057824 */ /* 0x001fe200078e00ff */
[----:B------:R-:W-:Y:S01]  /*3800*/  FADD R14, R7, R14 ;  /* 0x0000000e070e7221 */ /* 0x000fe20000000000 */
[C---:B----4-:R-:W-:Y:S01]  /*3810*/  IMAD.U32 R7, R53.reuse, 0x10000, RZ ;  /* 0x0001000035077824 */ /* 0x050fe200078e00ff */
[----:B------:R-:W-:Y:S01]  /*3820*/  PRMT R53, R53, 0x7632, R53 ;  /* 0x0000763235357816 */ /* 0x000fe20000000035 */
[----:B------:R-:W-:Y:S01]  /*3830*/  IMAD.U32 R4, R44, 0x10000, RZ ;  /* 0x000100002c047824 */ /* 0x000fe200078e00ff */
[----:B------:R-:W-:Y:S01]  /*3840*/  FADD R5, -R26, R5 ;  /* 0x000000051a057221 */ /* 0x000fe20000000100 */
[----:B------:R-:W-:Y:S01]  /*3850*/  IMAD.U32 R13, R52, 0x10000, RZ ;  /* 0x00010000340d7824 */ /* 0x000fe200078e00ff */
[----:B------:R-:W-:Y:S01]  /*3860*/  FADD R39, R41, 1 ;  /* 0x3f80000029277421 */ /* 0x000fe20000000000 */
[----:B------:R-:W-:Y:S01]  /*3870*/  FADD R4, -R27, R4 ;  /* 0x000000041b047221 */ /* 0x000fe20000000100 */
[----:B------:R-:W-:Y:S01]  /*3880*/  IMAD.U32 R6, R53, 0x10000, RZ ;  /* 0x0001000035067824 */ /* 0x000fe200078e00ff */
[----:B-----5:R-:W-:Y:S01]  /*3890*/  FADD R8, R8, R13 ;  /* 0x0000000d08087221 */ /* 0x020fe20000000000 */
[----:B------:R-:W-:Y:S01]  /*38a0*/  FMUL R5, R28, R5 ;  /* 0x000000051c057220 */ /* 0x000fe20000400000 */
[----:B------:R-:W-:Y:S01]  /*38b0*/  FMUL R4, R29, R4 ;  /* 0x000000041d047220 */ /* 0x000fe20000400000 */
[----:B------:R-:W-:Y:S01]  /*38c0*/  FADD R11, R11, R6 ;  /* 0x000000060b0b7221 */ /* 0x000fe20000000000 */
[----:B------:R-:W-:Y:S01]  /*38d0*/  IMAD.U32 R6, R45, 0x10000, RZ ;  /* 0x000100002d067824 */ /* 0x000fe200078e00ff */
[-CC-:B------:R-:W-:Y:S01]  /*38e0*/  FFMA R41, R5, R39.reuse, R8.reuse ;  /* 0x0000002705297223 */ /* 0x180fe20000000008 */
[----:B------:R-:W-:Y:S01]  /*38f0*/  FFMA R39, R4, R39, R8 ;  /* 0x0000002704277223 */ /* 0x000fe20000000008 */
[----:B------:R-:W-:Y:S01]  /*3900*/  PRMT R4, R49, 0x7632, R4 ;  /* 0x0000763231047816 */ /* 0x000fe20000000004 */
[----:B------:R-:W-:Y:S01]  /*3910*/  FADD R6, -R27, R6 ;  /* 0x000000061b067221 */ /* 0x000fe20000000100 */
[----:B------:R-:W-:Y:S01]  /*3920*/  PRMT R48, R48, 0x7632, R48 ;  /* 0x0000763230307816 */ /* 0x000fe20000000030 */
[----:B------:R-:W-:Y:S01]  /*3930*/  FADD R10, R10, R7 ;  /* 0x000000070a0a7221 */ /* 0x000fe20000000000 */
[----:B------:R-:W-:Y:S01]  /*3940*/  PRMT R44, R44, 0x7632, R44 ;  /* 0x000076322c2c7816 */ /* 0x000fe2000000002c */
[----:B------:R-:W-:Y:S01]  /*3950*/  IMAD.U32 R7, R4, 0x10000, RZ ;  /* 0x0001000004077824 */ /* 0x000fe200078e00ff */
[----:B------:R-:W-:Y:S01]  /*3960*/  PRMT R45, R45, 0x7632, R45 ;  /* 0x000076322d2d7816 */ /* 0x000fe2000000002d */
[----:B------:R-:W-:Y:S01]  /*3970*/  FMUL R43, R29, R6 ;  /* 0x000000061d2b7220 */ /* 0x000fe20000400000 */
[----:B------:R-:W-:Y:S01]  /*3980*/  PRMT R52, R52, 0x7632, R52 ;  /* 0x0000763234347816 */ /* 0x000fe20000000034 */
[----:B------:R-:W-:Y:S01]  /*3990*/  IMAD.U32 R49, R49, 0x10000, RZ ;  /* 0x0001000031317824 */ /* 0x000fe200078e00ff */
[----:B------:R-:W-:Y:S01]  /*39a0*/  FADD R7, -R26, R7 ;  /* 0x000000071a077221 */ /* 0x000fe20000000100 */
[----:B------:R-:W-:Y:S01]  /*39b0*/  IMAD.U32 R5, R48, 0x10000, RZ ;  /* 0x0001000030057824 */ /* 0x000fe200078e00ff */
[----:B------:R-:W-:Y:S01]  /*39c0*/  FADD R8, R15, 1 ;  /* 0x3f8000000f087421 */ /* 0x000fe20000000000 */
[----:B------:R-:W-:Y:S01]  /*39d0*/  IMAD.U32 R4, R45, 0x10000, RZ ;  /* 0x000100002d047824 */ /* 0x000fe200078e00ff */
[----:B------:R-:W-:Y:S01]  /*39e0*/  FADD R49, -R26, R49 ;  /* 0x000000311a317221 */ /* 0x000fe20000000100 */
[----:B------:R-:W-:Y:S01]  /*39f0*/  IMAD.U32 R6, R44, 0x10000, RZ ;  /* 0x000100002c067824 */ /* 0x000fe200078e00ff */
[----:B------:R-:W-:Y:S01]  /*3a00*/  FADD R5, -R26, R5 ;  /* 0x000000051a057221 */ /* 0x000fe20000000100 */
[----:B------:R-:W-:Y:S01]  /*3a10*/  IMAD.U32 R52, R52, 0x10000, RZ ;  /* 0x0001000034347824 */ /* 0x000fe200078e00ff */
[C---:B------:R-:W-:Y:S01]  /*3a20*/  FADD R4, -R27.reuse, R4 ;  /* 0x000000041b047221 */ /* 0x040fe20000000100 */
[----:B------:R-:W-:Y:S01]  /*3a30*/  FADD R6, -R27, R6 ;  /* 0x000000061b067221 */ /* 0x000fe20000000100 */
[----:B------:R-:W-:Y:S01]  /*3a40*/  FMUL R49, R28, R49 ;  /* 0x000000311c317220 */ /* 0x000fe20000400000 */
[----:B------:R-:W-:Y:S01]  /*3a50*/  FADD R9, R9, R52 ;  /* 0x0000003409097221 */ /* 0x000fe20000000000 */
        /* <DEDUP_REMOVED lines=8> */
[----:B------:R-:W-:Y:S01]  /*3ae0*/  FFMA R52, R5, R12, R9 ;  /* 0x0000000c05347223 */ /* 0x000fe20000000009 */
[-CC-:B------:R-:W-:Y:S01]  /*3af0*/  FFMA R45, R7, R14.reuse, R11.reuse ;  /* 0x0000000e072d7223 */ /* 0x180fe2000000000b */
[----:B------:R-:W-:Y:S01]  /*3b00*/  FFMA R48, R4, R14, R11 ;  /* 0x0000000e04307223 */ /* 0x000fe2000000000b */
[----:B------:R-:W-:Y:S01]  /*3b10*/  FFMA R50, R6, R12, R9 ;  /* 0x0000000c06327223 */ /* 0x000fe20000000009 */
[----:B------:R-:W-:Y:S01]  /*3b20*/  CS2R R10, SRZ ;  /* 0x00000000000a7805 */ /* 0x000fe2000001ff00 */
[----:B------:R-:W-:Y:S01]  /*3b30*/  F2FP.BF16.PACK_AB R12, R52, R41 ;  /* 0x00000029340c723e */ /* 0x000fe200000010ff */
[----:B------:R-:W-:Y:S01]  /*3b40*/  CS2R R8, SRZ ;  /* 0x0000000000087805 */ /* 0x000fe2000001ff00 */
[----:B------:R-:W-:-:S02]  /*3b50*/  F2FP.BF16.PACK_AB R13, R45, R44 ;  /* 0x0000002c2d0d723e */ /* 0x000fc400000010ff */
[----:B------:R-:W-:Y:S02]  /*3b60*/  F2FP.BF16.PACK_AB R15, R48, R43 ;  /* 0x0000002b300f723e */ /* 0x000fe400000010ff */
        /* <DEDUP_REMOVED lines=11> */
[C---:B------:R-:W-:Y:S02]  /*3c20*/  FSETP.GT.AND P5, PT, R31.reuse, +INF , PT ;  /* 0x7f8000001f00780b */ /* 0x040fe40003fa4000 */
[----:B------:R-:W-:Y:S02]  /*3c30*/  FSETP.GT.AND P6, PT, R38, +INF , PT ;  /* 0x7f8000002600780b */ /* 0x000fe40003fc4000 */
[----:B------:R-:W-:Y:S02]  /*3c40*/  FSEL R30, R31, +INF , !P5 ;  /* 0x7f8000001f1e7808 */ /* 0x000fe40006800000 */
[----:B------:R-:W-:Y:S02]  /*3c50*/  FSETP.GT.AND P5, PT, R35, +INF , PT ;  /* 0x7f8000002300780b */ /* 0x000fe40003fa4000 */
[----:B------:R-:W-:Y:S01]  /*3c60*/  FSEL R30, R30, +INF , !P2 ;  /* 0x7f8000001e1e7808 */ /* 0x000fe20005000000 */
[----:B--2---:R1:W-:Y:S04]  /*3c70*/  STS.128 [R24], R8 ;  /* 0x0000000818007388 */ /* 0x0043e80000000c00 */
[----:B------:R-:W-:Y:S06]  /*3c80*/  BAR.SYNC.DEFER_BLOCKING 0x0 ;  /* 0x0000000000007b1d */ /* 0x000fec0000010000 */
[----:B------:R-:W2:Y:S04]  /*3c90*/  LDG.E.EL.64 R46, [R46.64] ;  /* 0x000000042e2e7981 */ /* 0x000ea8000c2e1b00 */
[----:B------:R-:W3:Y:S04]  /*3ca0*/  LDG.E.EL.64 R20, [R20.64+0x5800] ;  /* 0x0058000414147981 */ /* 0x000ee8000c2e1b00 */
[----:B------:R-:W4:Y:S04]  /*3cb0*/  LDG.E.EL.128 R12, [R12.64] ;  /* 0x000000040c0c7981 */ /* 0x000f28000c2e1d00 */
[----:B0-----:R0:W5:Y:S01]  /*3cc0*/  LDG.E.EL.128 R4, [R16.64+0xb000] ;  /* 0x00b0000410047981 */ /* 0x001162000c2e1d00 */
[----:B-1----:R-:W-:-:S02]  /*3cd0*/  FSEL R8, R38, +INF , !P6 ;  /* 0x7f80000026087808 */ /* 0x002fc40007000000 */
[C---:B------:R-:W-:Y:S02]  /*3ce0*/  FSETP.GT.AND P6, PT, R42.reuse, +INF , PT ;  /* 0x7f8000002a00780b */ /* 0x040fe40003fc4000 */
[----:B------:R-:W-:Y:S02]  /*3cf0*/  FSEL R9, R35, +INF , !P5 ;  /* 0x7f80000023097808 */ /* 0x000fe40006800000 */
[----:B------:R-:W-:Y:S02]  /*3d00*/  FSEL R10, R42, +INF , !P6 ;  /* 0x7f8000002a0a7808 */ /* 0x000fe40007000000 */
[----:B------:R-:W-:Y:S02]  /*3d10*/  FSETP.GT.AND P5, PT, R40, +INF , PT ;  /* 0x7f8000002800780b */ /* 0x000fe40003fa4000 */
[----:B------:R-:W-:Y:S02]  /*3d20*/  FSETP.GT.AND P6, PT, R36, +INF , PT ;  /* 0x7f8000002400780b */ /* 0x000fe40003fc4000 */
[----:B------:R-:W-:-:S02]  /*3d30*/  FSEL R49, R40, +INF , !P5 ;  /* 0x7f80000028317808 */ /* 0x000fc40006800000 */
[----:B------:R-:W-:Y:S02]  /*3d40*/  FSEL R11, R36, +INF , !P6 ;  /* 0x7f800000240b7808 */ /* 0x000fe40007000000 */
[----:B------:R-:W-:Y:S02]  /*3d50*/  FSETP.GT.AND P5, PT, R37, +INF , PT ;  /* 0x7f8000002500780b */ /* 0x000fe40003fa4000 */
[CC--:B------:R-:W-:Y:S02]  /*3d60*/  FSETP.GEU.AND P6, PT, R30.reuse, R41.reuse, PT ;  /* 0x000000291e00720b */ /* 0x0c0fe40003fce000 */
[----:B------:R-:W-:Y:S02]  /*3d70*/  FSEL R53, R9, +INF , !P2 ;  /* 0x7f80000009357808 */ /* 0x000fe40005000000 */
[----:B0-----:R-:W-:Y:S02]  /*3d80*/  FSEL R17, R37, +INF , !P5 ;  /* 0x7f80000025117808 */ /* 0x001fe40006800000 */
[----:B------:R-:W-:-:S02]  /*3d90*/  FSEL R9, R30, R41, !P6 ;  /* 0x000000291e097208 */ /* 0x000fc40007000000 */
[----:B------:R-:W-:Y:S02]  /*3da0*/  FSETP.NAN.AND P5, PT, R30, R30, PT ;  /* 0x0000001e1e00720b */ /* 0x000fe40003fa8000 */
[----:B------:R-:W-:Y:S02]  /*3db0*/  FSEL R51, R8, +INF , !P2 ;  /* 0x7f80000008337808 */ /* 0x000fe40005000000 */
[----:B------:R-:W-:Y:S02]  /*3dc0*/  @!P2 FSEL R30, R30, R9, P5 ;  /* 0x000000091e1ea208 */ /* 0x000fe40002800000 */
[----:B------:R-:W0:Y:S01]  /*3dd0*/  LDS.64 R8, [R25] ;  /* 0x0000000019087984 */ /* 0x000e220000000a00 */
[CC--:B------:R-:W-:Y:S02]  /*3de0*/  FSETP.GEU.AND P6, PT, R53.reuse, R44.reuse, PT ;  /* 0x0000002c3500720b */ /* 0x0c0fe40003fce000 */
[C---:B------:R-:W-:Y:S02]  /*3df0*/  FSETP.NAN.AND P5, PT, R53.reuse, R53, PT ;  /* 0x000000353500720b */ /* 0x040fe40003fa8000 */
[----:B------:R-:W-:-:S02]  /*3e00*/  FSEL R16, R53, R44, !P6 ;  /* 0x0000002c35107208 */ /* 0x000fc40007000000 */
[----:B------:R-:W-:Y:S02]  /*3e10*/  FSETP.GEU.AND P6, PT, R51, R52, PT ;  /* 0x000000343300720b */ /* 0x000fe40003fce000 */
[----:B------:R-:W-:Y:S02]  /*3e20*/  @!P2 FSEL R53, R53, R16, P5 ;  /* 0x000000103535a208 */ /* 0x000fe40002800000 */
[----:B------:R-:W-:Y:S02]  /*3e30*/  FSEL R16, R10, +INF , !P2 ;  /* 0x7f8000000a107808 */ /* 0x000fe40005000000 */
[C---:B------:R-:W-:Y:S02]  /*3e40*/  FSETP.NAN.AND P5, PT, R51.reuse, R51, PT ;  /* 0x000000333300720b */ /* 0x040fe40003fa8000 */
[----:B------:R-:W-:Y:S02]  /*3e50*/  FSEL R10, R51, R52, !P6 ;  /* 0x00000034330a7208 */ /* 0x000fe40007000000 */
[----:B------:R-:W-:-:S02]  /*3e60*/  FSETP.GEU.AND P6, PT, R16, R45, PT ;  /* 0x0000002d1000720b */ /* 0x000fc40003fce000 */
[----:B------:R-:W-:Y:S02]  /*3e70*/  FSEL R17, R17, +INF , !P2 ;  /* 0x7f80000011117808 */ /* 0x000fe40005000000 */
[----:B------:R-:W-:Y:S02]  /*3e80*/  @!P2 FSEL R51, R51, R10, P5 ;  /* 0x0000000a3333a208 */ /* 0x000fe40002800000 */
[C---:B------:R-:W-:Y:S02]  /*3e90*/  FSETP.NAN.AND P5, PT, R16.reuse, R16, PT ;  /* 0x000000101000720b */ /* 0x040fe40003fa8000 */
[----:B------:R-:W-:Y:S02]  /*3ea0*/  FSEL R55, R16, R45, !P6 ;  /* 0x0000002d10377208 */ /* 0x000fe40007000000 */
[----:B------:R-:W-:Y:S02]  /*3eb0*/  FSETP.GEU.AND P6, PT, R17, R48, PT ;  /* 0x000000301100720b */ /* 0x000fe40003fce000 */
[----:B------:R-:W-:-:S02]  /*3ec0*/  FSEL R10, R11, +INF , !P2 ;  /* 0x7f8000000b0a7808 */ /* 0x000fc40005000000 */
[----:B------:R-:W-:Y:S02]  /*3ed0*/  @!P2 FSEL R16, R16, R55, P5 ;  /* 0x000000371010a208 */ /* 0x000fe40002800000 */
[C---:B------:R-:W-:Y:S02]  /*3ee0*/  FSETP.NAN.AND P5, PT, R17.reuse, R17, PT ;  /* 0x000000111100720b */ /* 0x040fe40003fa8000 */
[----:B------:R-:W-:Y:S02]  /*3ef0*/  FSEL R34, R17, R48, !P6 ;  /* 0x0000003011227208 */ /* 0x000fe40007000000 */
[----:B------:R-:W-:Y:S02]  /*3f00*/  FSETP.GEU.AND P6, PT, R10, R43, PT ;  /* 0x0000002b0a00720b */ /* 0x000fe40003fce000 */
[----:B------:R-:W-:Y:S02]  /*3f10*/  FSEL R49, R49, +INF , !P2 ;  /* 0x7f80000031317808 */ /* 0x000fe40005000000 */
[----:B------:R-:W-:-:S02]  /*3f20*/  @!P2 FSEL R17, R17, R34, P5 ;  /* 0x000000221111a208 */ /* 0x000fc40002800000 */
[C---:B------:R-:W-:Y:S02]  /*3f30*/  FSETP.NAN.AND P5, PT, R10.reuse, R10, PT ;  /* 0x0000000a0a00720b */ /* 0x040fe40003fa8000 */
[C---:B------:R-:W-:Y:S02]  /*3f40*/  FSEL R11, R10.reuse, R43, !P6 ;  /* 0x0000002b0a0b7208 */ /* 0x040fe40007000000 */
[CC--:B------:R-:W-:Y:S02]  /*3f50*/  FSETP.GEU.AND P6, PT, R49.reuse, R50.reuse, PT ;  /* 0x000000323100720b */ /* 0x0c0fe40003fce000 */
[----:B------:R-:W-:Y:S02]  /*3f60*/  @!P2 FSEL R10, R10, R11, P5 ;  /* 0x0000000b0a0aa208 */ /* 0x000fe40002800000 */
[C---:B------:R-:W-:Y:S02]  /*3f70*/  FSETP.NAN.AND P5, PT, R49.reuse, R49, PT ;  /* 0x000000313100720b */ /* 0x040fe40003fa8000 */
[----:B------:R-:W-:-:S02]  /*3f80*/  FSEL R34, R49, R50, !P6 ;  /* 0x0000003231227208 */ /* 0x000fc40007000000 */
[----:B0-----:R-:W-:Y:S02]  /*3f90*/  PRMT R11, R8, 0x7632, R11 ;  /* 0x00007632080b7816 */ /* 0x001fe4000000000b */
[----:B------:R-:W-:-:S03]  /*3fa0*/  @!P2 FSEL R49, R49, R34, P5 ;  /* 0x000000223131a208 */ /* 0x000fc60002800000 */
[----:B------:R-:W-:-:S04]  /*3fb0*/  IMAD.U32 R11, R11, 0x10000, RZ ;  /* 0x000100000b0b7824 */ /* 0x000fc800078e00ff */
[----:B------:R-:W-:Y:S01]  /*3fc0*/  FADD R11, -R26, R11 ;  /* 0x0000000b1a0b7221 */ /* 0x000fe20000000100 */
[C---:B--2---:R-:W-:Y:S01]  /*3fd0*/  PRMT R54, R46.reuse, 0x7632, R54 ;  /* 0x000076322e367816 */ /* 0x044fe20000000036 */
[----:B------:R-:W-:Y:S01]  /*3fe0*/  IMAD.U32 R55, R46, 0x10000, RZ ;  /* 0x000100002e377824 */ /* 0x000fe200078e00ff */
[----:B---3--:R-:W-:-:S03]  /*3ff0*/  PRMT R34, R20, 0x7632, R34 ;  /* 0x0000763214227816 */ /* 0x008fc60000000022 */
[----:B------:R-:W-:Y:S01]  /*4000*/  IMAD.U32 R54, R54, 0x10000, RZ ;  /* 0x0001000036367824 */ /* 0x000fe200078e00ff */
[----:B----4-:R-:W-:-:S03]  /*4010*/  FADD R12, R12, R55 ;  /* 0x000000370c0c7221 */ /* 0x010fc60000000000 */
[----:B------:R-:W-:Y:S01]  /*4020*/  FADD R54, R13, R54 ;  /* 0x000000360d367221 */ /* 0x000fe20000000000 */
[----:B------:R-:W-:Y:S01]  /*4030*/  IMAD.U32 R13, R8, 0x10000, RZ ;  /* 0x00010000080d7824 */ /* 0x000fe200078e00ff */
[----:B------:R-:W-:Y:S01]  /*4040*/  FMUL R8, R28, R11 ;  /* 0x0000000b1c087220 */ /* 0x000fe20000400000 */
[----:B------:R-:W-:Y:S01]  /*4050*/  IMAD.U32 R55, R20, 0x10000, RZ ;  /* 0x0001000014377824 */ /* 0x000fe200078e00ff */
[----:B------:R-:W-:Y:S01]  /*4060*/  FADD R54, R54, 1 ;  /* 0x3f80000036367421 */ /* 0x000fe20000000000 */
[----:B------:R-:W-:Y:S01]  /*4070*/  IMAD.U32 R34, R34, 0x10000, RZ ;  /* 0x0001000022227824 */ /* 0x000fe200078e00ff */
[----:B------:R-:W-:Y:S01]  /*4080*/  FADD R13, -R26, R13 ;  /* 0x0000000d1a0d7221 */ /* 0x000fe20000000100 */
[----:B-----5:R-:W-:Y:S01]  /*4090*/  FADD R59, R4, R55 ;  /* 0x00000037043b7221 */ /* 0x020fe20000000000 */
[----:B------:R-:W-:Y:S01]  /*40a0*/  FADD R20, R12, 1 ;  /* 0x3f8000000c147421 */ /* 0x000fe20000000000 */
[----:B------:R-:W-:Y:S01]  /*40b0*/  FADD R57, R5, R34 ;  /* 0x0000002205397221 */ /* 0x000fe20000000000 */
[----:B------:R-:W-:Y:S01]  /*40c0*/  FMUL R13, R28, R13 ;  /* 0x0000000d1c0d7220 */ /* 0x000fe20000400000 */
[C---:B------:R-:W-:Y:S01]  /*40d0*/  IMAD.U32 R5, R47.reuse, 0x10000, RZ ;  /* 0x000100002f057824 */ /* 0x040fe200078e00ff */
[----:B------:R-:W-:Y:S01]  /*40e0*/  PRMT R47, R47, 0x7632, R47 ;  /* 0x000076322f2f7816 */ /* 0x000fe2000000002f */
[----:B------:R-:W-:Y:S01]  /*40f0*/  IMAD.U32 R11, R21, 0x10000, RZ ;  /* 0x00010000150b7824 */ /* 0x000fe200078e00ff */
[----:B------:R-:W-:Y:S01]  /*4100*/  FFMA R8, R8, R54, R57 ;  /* 0x0000003608087223 */ /* 0x000fe20000000039 */
[----:B------:R-:W-:Y:S01]  /*4110*/  FFMA R13, R13, R20, R59 ;  /* 0x000000140d0d7223 */ /* 0x000fe2000000003b */
[----:B------:R-:W-:Y:S01]  /*4120*/  FADD R14, R14, R5 ;  /* 0x000000050e0e7221 */ /* 0x000fe20000000000 */
[----:B------:R-:W-:Y:S01]  /*4130*/  FADD R61, R6, R11 ;  /* 0x0000000b063d7221 */ /* 0x000fe20000000000 */
[----:B------:R-:W-:Y:S01]  /*4140*/  IMAD.U32 R11, R9, 0x10000, RZ ;  /* 0x00010000090b7824 */ /* 0x000fe200078e00ff */
[----:B------:R-:W0:Y:S04]  /*4150*/  LDS.64 R4, [R25+0x810] ;  /* 0x0008100019047984 */ /* 0x000e280000000a00 */
[----:B------:R-:W-:Y:S01]  /*4160*/  BAR.SYNC.DEFER_BLOCKING 0x0 ;  /* 0x0000000000007b1d */ /* 0x000fe20000010000 */
[CC--:B------:R-:W-:Y:S01]  /*4170*/  FSETP.GEU.AND P5, PT, R51.reuse, R8.reuse, PT ;  /* 0x000000083300720b */ /* 0x0c0fe20003fae000 */
[----:B------:R-:W-:Y:S01]  /*4180*/  FADD R11, -R26, R11 ;  /* 0x0000000b1a0b7221 */ /* 0x000fe20000000100 */
[----:B------:R-:W-:Y:S01]  /*4190*/  FSETP.GEU.AND P6, PT, R30, R13, PT ;  /* 0x0000000d1e00720b */ /* 0x000fe20003fce000 */
[----:B------:R-:W-:Y:S01]  /*41a0*/  FADD R55, R14, 1 ;  /* 0x3f8000000e377421 */ /* 0x000fe20000000000 */
[----:B------:R-:W-:Y:S01]  /*41b0*/  FSEL R12, R51, R8, !P5 ;  /* 0x00000008330c7208 */ /* 0x000fe20006800000 */
[----:B------:R-:W-:Y:S01]  /*41c0*/  FMUL R6, R28, R11 ;  /* 0x0000000b1c067220 */ /* 0x000fe20000400000 */
[C---:B------:R-:W-:Y:S01]  /*41d0*/  FSEL R63, R30.reuse, R13, !P6 ;  /* 0x0000000d1e3f7208 */ /* 0x040fe20007000000 */
[----:B------:R-:W-:Y:S01]  /*41e0*/  IMAD.U32 R14, R47, 0x10000, RZ ;  /* 0x000100002f0e7824 */ /* 0x000fe200078e00ff */
[----:B------:R-:W-:Y:S01]  /*41f0*/  FSETP.NAN.AND P5, PT, R30, R30, PT ;  /* 0x0000001e1e00720b */ /* 0x000fe20003fa8000 */
[----:B------:R-:W-:Y:S01]  /*4200*/  FFMA R6, R6, R55, R61 ;  /* 0x0000003706067223 */ /* 0x000fe2000000003d */
[----:B------:R-:W-:Y:S01]  /*4210*/  FSETP.NAN.AND P6, PT, R51, R51, PT ;  /* 0x000000333300720b */ /* 0x000fe20003fc8000 */
[----:B------:R-:W-:Y:S01]  /*4220*/  FADD R15, R15, R14 ;  /* 0x0000000e0f0f7221 */ /* 0x000fe20000000000 */
[----:B------:R-:W-:-:S02]  /*4230*/  FSEL R63, R30, R63, P5 ;  /* 0x0000003f1e3f7208 */ /* 0x000fc40002800000 */
[----:B------:R-:W-:Y:S01]  /*4240*/  FSEL R12, R51, R12, P6 ;  /* 0x0000000c330c7208 */ /* 0x000fe20003000000 */
[----:B------:R-:W-:Y:S01]  /*4250*/  FADD R15, R15, 1 ;  /* 0x3f8000000f0f7421 */ /* 0x000fe20000000000 */
[----:B------:R-:W-:Y:S02]  /*4260*/  FSETP.GT.AND P5, PT, R33, +INF , PT ;  /* 0x7f8000002100780b */ /* 0x000fe40003fa4000 */
[----:B------:R-:W-:Y:S02]  /*4270*/  FSEL R11, R63, R30, !P2 ;  /* 0x0000001e3f0b7208 */ /* 0x000fe40005000000 */
[----:B------:R-:W-:Y:S02]  /*4280*/  FSEL R34, R12, R51, !P2 ;  /* 0x000000330c227208 */ /* 0x000fe40005000000 */
[----:B------:R-:W-:Y:S02]  /*4290*/  FSEL R12, R33, +INF , !P5 ;  /* 0x7f800000210c7808 */ /* 0x000fe40006800000 */
[----:B------:R-:W-:-:S02]  /*42a0*/  FSETP.GEU.AND P6, PT, R53, R6, PT ;  /* 0x000000063500720b */ /* 0x000fc40003fce000 */
[----:B------:R-:W-:Y:S02]  /*42b0*/  FSETP.GEU.AND P5, PT, R11, R34, PT ;  /* 0x000000220b00720b */ /* 0x000fe40003fae000 */
[C---:B------:R-:W-:Y:S02]  /*42c0*/  FSEL R30, R53.reuse, R6, !P6 ;  /* 0x00000006351e7208 */ /* 0x040fe40007000000 */
[----:B------:R-:W-:Y:S02]  /*42d0*/  FSETP.NAN.AND P6, PT, R53, R53, PT ;  /* 0x000000353500720b */ /* 0x000fe40003fc8000 */
[----:B------:R-:W-:Y:S02]  /*42e0*/  PRMT R21, R21, 0x7632, R21 ;  /* 0x0000763215157816 */ /* 0x000fe40000000015 */
[----:B------:R-:W-:Y:S02]  /*42f0*/  FSEL R30, R53, R30, P6 ;  /* 0x0000001e351e7208 */ /* 0x000fe40003000000 */
[----:B------:R-:W-:Y:S01]  /*4300*/  FSETP.NAN.AND P6, PT, R11, R11, PT ;  /* 0x0000000b0b00720b */ /* 0x000fe20003fc8000 */
[----:B------:R-:W-:Y:S01]  /*4310*/  IMAD.U32 R14, R21, 0x10000, RZ ;  /* 0x00010000150e7824 */ /* 0x000fe200078e00ff */
[----:B------:R-:W-:-:S02]  /*4320*/  FSEL R12, R12, +INF , !P2 ;  /* 0x7f8000000c0c7808 */ /* 0x000fc40005000000 */
[----:B------:R-:W-:Y:S02]  /*4330*/  PRMT R9, R9, 0x7632, R9 ;  /* 0x0000763209097816 */ /* 0x000fe40000000009 */
[----:B------:R-:W-:Y:S02]  /*4340*/  @P5 FSEL R11, R11, R34, P6 ;  /* 0x000000220b0b5208 */ /* 0x000fe40003000000 */
[----:B------:R-:W-:Y:S01]  /*4350*/  FSETP.GEU.AND P5, PT, R12, R39, PT ;  /* 0x000000270c00720b */ /* 0x000fe20003fae000 */
[----:B------:R-:W-:Y:S01]  /*4360*/  IMAD.U32 R9, R9, 0x10000, RZ ;  /* 0x0001000009097824 */ /* 0x000fe200078e00ff */
[----:B------:R-:W-:Y:S01]  /*4370*/  FSEL R34, R30, R53, !P2 ;  /* 0x000000351e227208 */ /* 0x000fe20005000000 */
[----:B------:R-:W-:Y:S01]  /*4380*/  FADD R30, R7, R14 ;  /* 0x0000000e071e7221 */ /* 0x000fe20000000000 */
[----:B------:R-:W-:Y:S01]  /*4390*/  FSEL R7, R12, R39, !P5 ;  /* 0x000000270c077208 */ /* 0x000fe20006800000 */
[----:B------:R-:W-:Y:S01]  /*43a0*/  FADD R9, -R26, R9 ;  /* 0x000000091a097221 */ /* 0x000fe20000000100 */
[----:B------:R-:W-:Y:S01]  /*43b0*/  FSETP.GEU.AND P5, PT, R11, R34, PT ;  /* 0x000000220b00720b */ /* 0x000fe20003fae000 */
[----:B0-----:R-:W-:Y:S01]  /*43c0*/  IMAD.U32 R14, R4, 0x10000, RZ ;  /* 0x00010000040e7824 */ /* 0x001fe200078e00ff */
[----:B------:R-:W-:Y:S01]  /*43d0*/  FSETP.NAN.AND P6, PT, R12, R12, PT ;  /* 0x0000000c0c00720b */ /* 0x000fe20003fc8000 */
[----:B------:R-:W-:Y:S01]  /*43e0*/  FMUL R9, R28, R9 ;  /* 0x000000091c097220 */ /* 0x000fe20000400000 */
[----:B------:R-:W-:Y:S01]  /*43f0*/  PRMT R4, R4, 0x7632, R4 ;  /* 0x0000763204047816 */ /* 0x000fe20000000004 */
[----:B------:R-:W-:Y:S01]  /*4400*/  FADD R14, -R27, R14 ;  /* 0x0000000e1b0e7221 */ /* 0x000fe20000000100 */
[----:B------:R-:W-:Y:S01]  /*4410*/  @!P2 FSEL R12, R12, R7, P6 ;  /* 0x000000070c0ca208 */ /* 0x000fe20003000000 */
[----:B------:R-:W-:Y:S01]  /*4420*/  FFMA R21, R9, R15, R30 ;  /* 0x0000000f09157223 */ /* 0x000fe2000000001e */
[----:B------:R-:W-:Y:S01]  /*4430*/  FSETP.NAN.AND P6, PT, R11, R11, PT ;  /* 0x0000000b0b00720b */ /* 0x000fe20003fc8000 */
[----:B------:R-:W-:Y:S01]  /*4440*/  IMAD.U32 R4, R4, 0x10000, RZ ;  /* 0x0001000004047824 */ /* 0x000fe200078e00ff */
[----:B------:R-:W-:-:S03]  /*4450*/  FMUL R14, R29, R14 ;  /* 0x0000000e1d0e7220 */ /* 0x000fc60000400000 */
[----:B------:R-:W-:Y:S01]  /*4460*/  @P5 FSEL R11, R11, R34, P6 ;  /* 0x000000220b0b5208 */ /* 0x000fe20003000000 */
[----:B------:R-:W-:Y:S01]  /*4470*/  FADD R4, -R27, R4 ;  /* 0x000000041b047221 */ /* 0x000fe20000000100 */
[-C--:B------:R-:W-:Y:S01]  /*4480*/  FSETP.GEU.AND P6, PT, R16, R21.reuse, PT ;  /* 0x000000151000720b */ /* 0x080fe20003fce000 */
[----:B------:R-:W-:Y:S01]  /*4490*/  FFMA R59, R14, R20, R59 ;  /* 0x000000140e3b7223 */ /* 0x000fe2000000003b */
[C---:B------:R-:W-:Y:S01]  /*44a0*/  FSETP.NAN.AND P5, PT, R16.reuse, R16, PT ;  /* 0x000000101000720b */ /* 0x040fe20003fa8000 */
[----:B------:R-:W-:Y:S01]  /*44b0*/  FMUL R7, R29, R4 ;  /* 0x000000041d077220 */ /* 0x000fe20000400000 */
[----:B------:R-:W-:Y:S01]  /*44c0*/  FSEL R9, R16, R21, !P6 ;  /* 0x0000001510097208 */ /* 0x000fe20007000000 */
[----:B------:R-:W-:Y:S01]  /*44d0*/  IMAD.U32 R4, R5, 0x10000, RZ ;  /* 0x0001000005047824 */ /* 0x000fe200078e00ff */
[----:B------:R-:W-:Y:S01]  /*44e0*/  FSETP.GEU.AND P6, PT, R12, R59, PT ;  /* 0x0000003b0c00720b */ /* 0x000fe20003fce000 */
[----:B------:R-:W-:Y:S01]  /*44f0*/  FFMA R54, R7, R54, R57 ;  /* 0x0000003607367223 */ /* 0x000fe20000000039 */
[----:B------:R-:W-:Y:S01]  /*4500*/  FSEL R9, R16, R9, P5 ;  /* 0x0000000910097208 */ /* 0x000fe20002800000 */
[----:B------:R-:W-:Y:S01]  /*4510*/  FADD R4, -R27, R4 ;  /* 0x000000041b047221 */ /* 0x000fe20000000100 */
[----:B------:R-:W-:-:S02]  /*4520*/  FSETP.NAN.AND P5, PT, R12, R12, PT ;  /* 0x0000000c0c00720b */ /* 0x000fc40003fa8000 */
[----:B------:R-:W-:Y:S01]  /*4530*/  FSEL R7, R12, R59, !P6 ;  /* 0x0000003b0c077208 */ /* 0x000fe20007000000 */
[----:B------:R-:W-:Y:S01]  /*4540*/  FMUL R4, R29, R4 ;  /* 0x000000041d047220 */ /* 0x000fe20000400000 */
[----:B------:R-:W-:Y:S02]  /*4550*/  FSEL R16, R9, R16, !P2 ;  /* 0x0000001009107208 */ /* 0x000fe40005000000 */
[----:B------:R-:W-:Y:S01]  /*4560*/  FSETP.GEU.AND P6, PT, R49, R54, PT ;  /* 0x000000363100720b */ /* 0x000fe20003fce000 */
[----:B------:R-:W-:Y:S01]  /*4570*/  FFMA R55, R4, R55, R61 ;  /* 0x0000003704377223 */ /* 0x000fe2000000003d */
[----:B------:R-:W-:Y:S02]  /*4580*/  FSEL R7, R12, R7, P5 ;  /* 0x000000070c077208 */ /* 0x000fe40002800000 */
[----:B------:R-:W-:Y:S02]  /*4590*/  FSETP.GEU.AND P5, PT, R11, R16, PT ;  /* 0x000000100b00720b */ /* 0x000fe40003fae000 */
[----:B------:R-:W-:-:S02]  /*45a0*/  FSEL R14, R49, R54, !P6 ;  /* 0x00000036310e7208 */ /* 0x000fc40007000000 */
[----:B------:R-:W-:Y:S02]  /*45b0*/  FSETP.NAN.AND P6, PT, R49, R49, PT ;  /* 0x000000313100720b */ /* 0x000fe40003fc8000 */
[----:B------:R-:W-:Y:S02]  /*45c0*/  PRMT R5, R5, 0x7632, R5 ;  /* 0x0000763205057816 */ /* 0x000fe40000000005 */
[----:B------:R-:W-:Y:S02]  /*45d0*/  FSEL R14, R49, R14, P6 ;  /* 0x0000000e310e7208 */ /* 0x000fe40003000000 */
[----:B------:R-:W-:Y:S01]  /*45e0*/  FSETP.NAN.AND P6, PT, R11, R11, PT ;  /* 0x0000000b0b00720b */ /* 0x000fe20003fc8000 */
[----:B------:R-:W-:Y:S01]  /*45f0*/  IMAD.U32 R4, R5, 0x10000, RZ ;  /* 0x0001000005047824 */ /* 0x000fe200078e00ff */
[----:B------:R-:W-:Y:S02]  /*4600*/  FSEL R12, R7, R12, !P2 ;  /* 0x0000000c070c7208 */ /* 0x000fe40005000000 */
[----:B------:R-:W-:Y:S01]  /*4610*/  FSEL R14, R14, R49, !P2 ;  /* 0x000000310e0e7208 */ /* 0x000fe20005000000 */
[----:B------:R-:W-:Y:S01]  /*4620*/  FADD R4, -R27, R4 ;  /* 0x000000041b047221 */ /* 0x000fe20000000100 */
[----:B------:R-:W-:-:S02]  /*4630*/  @P5 FSEL R11, R11, R16, P6 ;  /* 0x000000100b0b5208 */ /* 0x000fc40003000000 */
[-C--:B------:R-:W-:Y:S01]  /*4640*/  FSETP.GEU.AND P6, PT, R10, R55.reuse, PT ;  /* 0x000000370a00720b */ /* 0x080fe20003fce000 */
[----:B------:R-:W-:Y:S01]  /*4650*/  FMUL R4, R29, R4 ;  /* 0x000000041d047220 */ /* 0x000fe20000400000 */
[----:B------:R-:W-:Y:S02]  /*4660*/  FSETP.GEU.AND P5, PT, R12, R14, PT ;  /* 0x0000000e0c00720b */ /* 0x000fe40003fae000 */
[----:B------:R-:W-:Y:S01]  /*4670*/  FSEL R5, R10, R55, !P6 ;  /* 0x000000370a057208 */ /* 0x000fe20007000000 */
[----:B------:R-:W-:Y:S01]  /*4680*/  FFMA R30, R4, R15, R30 ;  /* 0x0000000f041e7223 */ /* 0x000fe2000000001e */
[----:B------:R-:W-:Y:S02]  /*4690*/  FSETP.NAN.AND P6, PT, R10, R10, PT ;  /* 0x0000000a0a00720b */ /* 0x000fe40003fc8000 */
[----:B------:R-:W-:Y:S02]  /*46a0*/  F2FP.BF16.PACK_AB R20, R8, R13 ;  /* 0x0000000d0814723e */ /* 0x000fe400000010ff */
[----:B------:R-:W-:-:S02]  /*46b0*/  FSEL R5, R10, R5, P6 ;  /* 0x000000050a057208 */ /* 0x000fc40003000000 */
[C---:B------:R-:W-:Y:S02]  /*46c0*/  FSETP.NAN.AND P6, PT, R12.reuse, R12, PT ;  /* 0x0000000c0c00720b */ /* 0x040fe40003fc8000 */
[----:B------:R-:W-:Y:S02]  /*46d0*/  FSEL R5, R5, R10, !P2 ;  /* 0x0000000a05057208 */ /* 0x000fe40005000000 */
[----:B------:R-:W-:Y:S02]  /*46e0*/  @P5 FSEL R12, R12, R14, P6 ;  /* 0x0000000e0c0c5208 */ /* 0x000fe40003000000 */
[CC--:B------:R-:W-:Y:S02]  /*46f0*/  FSETP.GEU.AND P6, PT, R17.reuse, R30.reuse, PT ;  /* 0x0000001e1100720b */ /* 0x0c0fe40003fce000 */
[----:B------:R-:W-:Y:S02]  /*4700*/  FSETP.GEU.AND P5, PT, R12, R5, PT ;  /* 0x000000050c00720b */ /* 0x000fe40003fae000 */
[----:B------:R-:W-:-:S02]  /*4710*/  FSEL R4, R17, R30, !P6 ;  /* 0x0000001e11047208 */ /* 0x000fc40007000000 */
[C---:B------:R-:W-:Y:S02]  /*4720*/  FSETP.NAN.AND P6, PT, R17.reuse, R17, PT ;  /* 0x000000111100720b */ /* 0x040fe40003fc8000 */
[----:B------:R-:W-:Y:S02]  /*4730*/  F2FP.BF16.PACK_AB R16, R54, R59 ;  /* 0x0000003b3610723e */ /* 0x000fe400000010ff */
[----:B------:R-:W-:Y:S02]  /*4740*/  FSEL R4, R17, R4, P6 ;  /* 0x0000000411047208 */ /* 0x000fe40003000000 */
[----:B------:R-:W-:Y:S02]  /*4750*/  FSETP.NAN.AND P6, PT, R12, R12, PT ;  /* 0x0000000c0c00720b */ /* 0x000fe40003fc8000 */
[----:B------:R-:W-:Y:S02]  /*4760*/  FSEL R17, R4, R17, !P2 ;  /* 0x0000001104117208 */ /* 0x000fe40005000000 */
[----:B------:R-:W-:Y:S01]  /*4770*/  @P5 FSEL R12, R12, R5, P6 ;  /* 0x000000050c0c5208 */ /* 0x000fe20003000000 */
[----:B------:R-:W0:Y:S03]  /*4780*/  SHFL.BFLY PT, R4, R11, 0x10, 0x1f ;  /* 0x0e001f000b047f89 */ /* 0x000e2600000e0000 */
[----:B------:R-:W-:-:S02]  /*4790*/  FSETP.GEU.AND P6, PT, R12, R17, PT ;  /* 0x000000110c00720b */ /* 0x000fc40003fce000 */
[----:B------:R-:W-:-:S11]  /*47a0*/  FSETP.NAN.AND P5, PT, R12, R12, PT ;  /* 0x0000000c0c00720b */ /* 0x000fd60003fa8000 */
[----:B------:R-:W-:Y:S02]  /*47b0*/  @P6 FSEL R12, R12, R17, P5 ;  /* 0x000000110c0c6208 */ /* 0x000fe40002800000 */
[C---:B------:R-:W-:Y:S02]  /*47c0*/  FSETP.NAN.AND P5, PT, R11.reuse, R11, PT ;  /* 0x0000000b0b00720b */ /* 0x040fe40003fa8000 */
[----:B------:R-:W-:Y:S01]  /*47d0*/  F2FP.BF16.PACK_AB R17, R30, R55 ;  /* 0x000000371e11723e */ /* 0x000fe200000010ff */
[----:B------:R-:W1:Y:S01]  /*47e0*/  SHFL.BFLY PT, R5, R12, 0x10, 0x1f ;  /* 0x0e001f000c057f89 */ /* 0x000e6200000e0000 */
[----:B0-----:R-:W-:-:S03]  /*47f0*/  FSETP.GEU.AND P6, PT, R11, R4, PT ;  /* 0x000000040b00720b */ /* 0x001fc60003fce000 */
[----:B------:R-:W-:Y:S06]  /*4800*/  STS.64 [R25+0x810], R16 ;  /* 0x0008101019007388 */ /* 0x000fec0000000a00 */
[----:B------:R-:W-:Y:S02]  /*4810*/  @!P5 FSEL R11, R11, R4, !P6 ;  /* 0x000000040b0bd208 */ /* 0x000fe40007000000 */
[----:B------:R-:W-:-:S03]  /*4820*/  FSETP.NAN.AND P5, PT, R12, R12, PT ;  /* 0x0000000c0c00720b */ /* 0x000fc60003fa8000 */
[----:B------:R-:W0:Y:S01]  /*4830*/  SHFL.BFLY PT, R4, R11, 0x8, 0x1f ;  /* 0x0d001f000b047f89 */ /* 0x000e2200000e0000 */
[----:B-1----:R-:W-:-:S09]  /*4840*/  FSETP.GEU.AND P6, PT, R12, R5, PT ;  /* 0x000000050c00720b */ /* 0x002fd20003fce000 */
[----:B------:R-:W-:Y:S02]  /*4850*/  @!P5 FSEL R12, R12, R5, !P6 ;  /* 0x000000050c0cd208 */ /* 0x000fe40007000000 */
[----:B------:R-:W-:-:S03]  /*4860*/  FSETP.NAN.AND P5, PT, R11, R11, PT ;  /* 0x0000000b0b00720b */ /* 0x000fc60003fa8000 */
[----:B------:R-:W1:Y:S01]  /*4870*/  SHFL.BFLY PT, R5, R12, 0x8, 0x1f ;  /* 0x0d001f000c057f89 */ /* 0x000e6200000e0000 */
[----:B0-----:R-:W-:-:S13]  /*4880*/  FSETP.GEU.AND P6, PT, R11, R4, PT ;  /* 0x000000040b00720b */ /* 0x001fda0003fce000 */
[----:B------:R-:W-:Y:S02]  /*4890*/  @P6 FSEL R11, R11, R4, P5 ;  /* 0x000000040b0b6208 */ /* 0x000fe40002800000 */
[C---:B------:R-:W-:Y:S02]  /*48a0*/  FSETP.NAN.AND P5, PT, R12.reuse, R12, PT ;  /* 0x0000000c0c00720b */ /* 0x040fe40003fa8000 */
[----:B-1----:R-:W-:Y:S01]  /*48b0*/  FSETP.GEU.AND P6, PT, R12, R5, PT ;  /* 0x000000050c00720b */ /* 0x002fe20003fce000 */
[----:B------:R-:W0:-:S12]  /*48c0*/  SHFL.BFLY PT, R4, R11, 0x4, 0x1f ;  /* 0x0c801f000b047f89 */ /* 0x000e1800000e0000 */
[----:B------:R-:W-:Y:S02]  /*48d0*/  @P6 FSEL R12, R12, R5, P5 ;  /* 0x000000050c0c6208 */ /* 0x000fe40002800000 */
        /* <DEDUP_REMOVED lines=16> */
[C---:B------:R-:W-:Y:S02]  /*49e0*/  FSETP.GEU.AND P5, PT, R42.reuse, -INF , PT ;  /* 0xff8000002a00780b */ /* 0x040fe40003fae000 */
[----:B------:R-:W-:Y:S02]  /*49f0*/  FSETP.GEU.AND P6, PT, R31, -INF , PT ;  /* 0xff8000001f00780b */ /* 0x000fe40003fce000 */
[----:B------:R-:W-:Y:S02]  /*4a00*/  FSEL R42, R42, -INF , P5 ;  /* 0xff8000002a2a7808 */ /* 0x000fe40002800000 */
[----:B------:R-:W-:Y:S02]  /*4a10*/  FSETP.GEU.AND P5, PT, R35, -INF , PT ;  /* 0xff8000002300780b */ /* 0x000fe40003fae000 */
[----:B------:R-:W-:-:S02]  /*4a20*/  FSEL R31, R31, -INF , P6 ;  /* 0xff8000001f1f7808 */ /* 0x000fc40003000000 */
[----:B------:R-:W-:Y:S02]  /*4a30*/  FSETP.GEU.AND P6, PT, R38, -INF , PT ;  /* 0xff8000002600780b */ /* 0x000fe40003fce000 */
[----:B------:R-:W-:Y:S02]  /*4a40*/  FSEL R42, R42, -INF , !P2 ;  /* 0xff8000002a2a7808 */ /* 0x000fe40005000000 */
[----:B------:R-:W-:Y:S02]  /*4a50*/  FSEL R35, R35, -INF , P5 ;  /* 0xff80000023237808 */ /* 0x000fe40002800000 */
[----:B------:R-:W-:Y:S02]  /*4a60*/  FSEL R38, R38, -INF , P6 ;  /* 0xff80000026267808 */ /* 0x000fe40003000000 */
[----:B------:R-:W-:Y:S02]  /*4a70*/  FSETP.GT.AND P6, PT, R42, R45, PT ;  /* 0x0000002d2a00720b */ /* 0x000fe40003fc4000 */
[----:B------:R-:W-:-:S02]  /*4a80*/  FSEL R35, R35, -INF , !P2 ;  /* 0xff80000023237808 */ /* 0x000fc40005000000 */
[C---:B------:R-:W-:Y:S02]  /*4a90*/  FSETP.NAN.AND P5, PT, R42.reuse, R42, PT ;  /* 0x0000002a2a00720b */ /* 0x040fe40003fa8000 */
[----:B------:R-:W-:Y:S02]  /*4aa0*/  FSEL R45, R42, R45, P6 ;  /* 0x0000002d2a2d7208 */ /* 0x000fe40003000000 */
[CC--:B------:R-:W-:Y:S02]  /*4ab0*/  FSETP.GT.AND P6, PT, R35.reuse, R44.reuse, PT ;  /* 0x0000002c2300720b */ /* 0x0c0fe40003fc4000 */
[----:B------:R-:W-:Y:S02]  /*4ac0*/  FSEL R5, R38, -INF , !P2 ;  /* 0xff80000026057808 */ /* 0x000fe40005000000 */
[----:B------:R-:W-:Y:S02]  /*4ad0*/  @!P2 FSEL R42, R42, R45, P5 ;  /* 0x0000002d2a2aa208 */ /* 0x000fe40002800000 */
[----:B------:R-:W-:-:S02]  /*4ae0*/  FSEL R44, R35, R44, P6 ;  /* 0x0000002c232c7208 */ /* 0x000fc40003000000 */
[----:B------:R-:W-:Y:S02]  /*4af0*/  FSETP.NAN.AND P5, PT, R35, R35, PT ;  /* 0x000000232300720b */ /* 0x000fe40003fa8000 */
[----:B------:R-:W-:Y:S02]  /*4b00*/  FSETP.GT.AND P6, PT, R5, R52, PT ;  /* 0x000000340500720b */ /* 0x000fe40003fc4000 */
[----:B------:R-:W-:Y:S02]  /*4b10*/  FSEL R4, R31, -INF , !P2 ;  /* 0xff8000001f047808 */ /* 0x000fe40005000000 */
[----:B------:R-:W-:Y:S02]  /*4b20*/  @!P2 FSEL R35, R35, R44, P5 ;  /* 0x0000002c2323a208 */ /* 0x000fe40002800000 */
[C---:B------:R-:W-:Y:S02]  /*4b30*/  FSEL R52, R5.reuse, R52, P6 ;  /* 0x0000003405347208 */ /* 0x040fe40003000000 */
[----:B------:R-:W-:-:S02]  /*4b40*/  FSETP.NAN.AND P5, PT, R5, R5, PT ;  /* 0x000000050500720b */ /* 0x000fc40003fa8000 */
[CC--:B------:R-:W-:Y:S02]  /*4b50*/  FSETP.GT.AND P6, PT, R4.reuse, R41.reuse, PT ;  /* 0x000000290400720b */ /* 0x0c0fe40003fc4000 */
[----:B------:R-:W-:Y:S02]  /*4b60*/  @!P2 FSEL R5, R5, R52, P5 ;  /* 0x000000340505a208 */ /* 0x000fe40002800000 */
[C---:B------:R-:W-:Y:S02]  /*4b70*/  FSEL R41, R4.reuse, R41, P6 ;  /* 0x0000002904297208 */ /* 0x040fe40003000000 */
[C---:B------:R-:W-:Y:S02]  /*4b80*/  FSETP.NAN.AND P6, PT, R4.reuse, R4, PT ;  /* 0x000000040400720b */ /* 0x040fe40003fc8000 */
[----:B------:R-:W-:Y:S02]  /*4b90*/  FSETP.GT.AND P5, PT, R5, R8, PT ;  /* 0x000000080500720b */ /* 0x000fe40003fa4000 */
[----:B------:R-:W-:-:S02]  /*4ba0*/  @!P2 FSEL R4, R4, R41, P6 ;  /* 0x000000290404a208 */ /* 0x000fc40003000000 */
[C---:B------:R-:W-:Y:S02]  /*4bb0*/  FSETP.NAN.AND P6, PT, R5.reuse, R5, PT ;  /* 0x000000050500720b */ /* 0x040fe40003fc8000 */
[C---:B------:R-:W-:Y:S02]  /*4bc0*/  FSEL R14, R5.reuse, R8, P5 ;  /* 0x00000008050e7208 */ /* 0x040fe40002800000 */
[CC--:B------:R-:W-:Y:S01]  /*4bd0*/  FSETP.GT.AND P5, PT, R4.reuse, R13.reuse, PT ;  /* 0x0000000d0400720b */ /* 0x0c0fe20003fa4000 */
[----:B------:R-:W-:Y:S01]  /*4be0*/  SHFL.BFLY PT, R8, R12, 0x1, 0x1f ;  /* 0x0c201f000c087f89 */ /* 0x000fe200000e0000 */
[----:B------:R-:W-:Y:S02]  /*4bf0*/  FSEL R14, R5, R14, P6 ;  /* 0x0000000e050e7208 */ /* 0x000fe40003000000 */
[----:B0-----:R-:W-:Y:S02]  /*4c00*/  FSETP.GEU.AND P6, PT, R11, R10, PT ;  /* 0x0000000a0b00720b */ /* 0x001fe40003fce000 */
[----:B------:R-:W-:-:S02]  /*4c10*/  FSEL R7, R4, R13, P5 ;  /* 0x0000000d04077208 */ /* 0x000fc40002800000 */
[-C--:B------:R-:W-:Y:S02]  /*4c20*/  FSETP.NAN.AND P5, PT, R4, R4.reuse, PT ;  /* 0x000000040400720b */ /* 0x080fe40003fa8000 */
[----:B------:R-:W-:Y:S02]  /*4c30*/  FSEL R14, R14, R5, !P2 ;  /* 0x000000050e0e7208 */ /* 0x000fe40005000000 */
[----:B------:R-:W-:Y:S02]  /*4c40*/  FSEL R7, R4, R7, P5 ;  /* 0x0000000704077208 */ /* 0x000fe40002800000 */
[----:B------:R-:W-:Y:S02]  /*4c50*/  FSETP.NAN.AND P5, PT, R11, R11, PT ;  /* 0x0000000b0b00720b */ /* 0x000fe40003fa8000 */
[----:B------:R-:W-:Y:S02]  /*4c60*/  FSEL R15, R7, R4, !P2 ;  /* 0x00000004070f7208 */ /* 0x000fe40005000000 */
[----:B------:R-:W-:-:S02]  /*4c70*/  @P6 SEL R11, R11, R10, P5 ;  /* 0x0000000a0b0b6207 */ /* 0x000fc40002800000 */
[----:B------:R-:W-:Y:S02]  /*4c80*/  FSETP.GT.AND P6, PT, R35, R6, PT ;  /* 0x000000062300720b */ /* 0x000fe40003fc4000 */
[----:B------:R-:W-:Y:S02]  /*4c90*/  FSETP.GT.AND P5, PT, R15, R14, PT ;  /* 0x0000000e0f00720b */ /* 0x000fe40003fa4000 */
[C---:B------:R-:W-:Y:S02]  /*4ca0*/  FSEL R4, R35.reuse, R6, P6 ;  /* 0x0000000623047208 */ /* 0x040fe40003000000 */
[----:B------:R-:W-:-:S04]  /*4cb0*/  FSETP.NAN.AND P6, PT, R35, R35, PT ;  /* 0x000000232300720b */ /* 0x000fc80003fc8000 */
[----:B------:R-:W-:Y:S02]  /*4cc0*/  FSEL R4, R35, R4, P6 ;  /* 0x0000000423047208 */ /* 0x000fe40003000000 */
[C---:B------:R-:W-:Y:S02]  /*4cd0*/  FSETP.NAN.AND P6, PT, R15.reuse, R15, PT ;  /* 0x0000000f0f00720b */ /* 0x040fe40003fc8000 */
[----:B------:R-:W-:Y:S02]  /*4ce0*/  FSEL R4, R4, R35, !P2 ;  /* 0x0000002304047208 */ /* 0x000fe40005000000 */
[----:B------:R-:W-:Y:S02]  /*4cf0*/  @!P5 FSEL R15, R15, R14, P6 ;  /* 0x0000000e0f0fd208 */ /* 0x000fe40003000000 */
[----:B------:R-:W-:Y:S02]  /*4d00*/  FSETP.GT.AND P6, PT, R42, R21, PT ;  /* 0x000000152a00720b */ /* 0x000fe40003fc4000 */
[----:B------:R-:W-:-:S02]  /*4d10*/  FSETP.GT.AND P5, PT, R15, R4, PT ;  /* 0x000000040f00720b */ /* 0x000fc40003fa4000 */
[C---:B------:R-:W-:Y:S02]  /*4d20*/  FSEL R5, R42.reuse, R21, P6 ;  /* 0x000000152a057208 */ /* 0x040fe40003000000 */
[C---:B------:R-:W-:Y:S02]  /*4d30*/  FSETP.NAN.AND P6, PT, R42.reuse, R42, PT ;  /* 0x0000002a2a00720b */ /* 0x040fe40003fc8000 */
[----:B------:R-:W-:Y:S02]  /*4d40*/  F2FP.BF16.PACK_AB R21, R21, R6 ;  /* 0x000000061515723e */ /* 0x000fe400000010ff */
[----:B------:R-:W-:Y:S02]  /*4d50*/  FSEL R5, R42, R5, P6 ;  /* 0x000000052a057208 */ /* 0x000fe40003000000 */
[----:B------:R-:W-:Y:S01]  /*4d60*/  FSETP.NAN.AND P6, PT, R15, R15, PT ;  /* 0x0000000f0f00720b */ /* 0x000fe20003fc8000 */
[----:B------:R-:W-:Y:S01]  /*4d70*/  STS.64 [R25], R20 ;  /* 0x0000001419007388 */ /* 0x000fe20000000a00 */
[----:B------:R-:W-:-:S02]  /*4d80*/  FSEL R5, R5, R42, !P2 ;  /* 0x0000002a05057208 */ /* 0x000fc40005000000 */
[----:B------:R-:W-:Y:S01]  /*4d90*/  @!P5 FSEL R15, R15, R4, P6 ;  /* 0x000000040f0fd208 */ /* 0x000fe20003000000 */
[----:B------:R-:W-:Y:S03]  /*4da0*/  BAR.SYNC.DEFER_BLOCKING 0x0 ;  /* 0x0000000000007b1d */ /* 0x000fe60000010000 */
[C---:B------:R-:W-:Y:S02]  /*4db0*/  FSETP.GT.AND P5, PT, R15.reuse, R5, PT ;  /* 0x000000050f00720b */ /* 0x040fe40003fa4000 */
[----:B------:R-:W-:-:S11]  /*4dc0*/  FSETP.NAN.AND P6, PT, R15, R15, PT ;  /* 0x0000000f0f00720b */ /* 0x000fd60003fc8000 */
[----:B------:R-:W-:Y:S02]  /*4dd0*/  @!P5 FSEL R15, R15, R5, P6 ;  /* 0x000000050f0fd208 */ /* 0x000fe40003000000 */
[C---:B------:R-:W-:Y:S02]  /*4de0*/  FSETP.GEU.AND P6, PT, R33.reuse, -INF , PT ;  /* 0xff8000002100780b */ /* 0x040fe40003fce000 */
[----:B------:R-:W-:Y:S02]  /*4df0*/  FSETP.GEU.AND P5, PT, R36, -INF , PT ;  /* 0xff8000002400780b */ /* 0x000fe40003fae000 */
[----:B------:R-:W-:Y:S02]  /*4e00*/  FSEL R33, R33, -INF , P6 ;  /* 0xff80000021217808 */ /* 0x000fe40003000000 */
[----:B------:R-:W-:Y:S02]  /*4e10*/  FSETP.GEU.AND P6, PT, R40, -INF , PT ;  /* 0xff8000002800780b */ /* 0x000fe40003fce000 */
[----:B------:R-:W-:-:S02]  /*4e20*/  FSEL R36, R36, -INF , P5 ;  /* 0xff80000024247808 */ /* 0x000fc40002800000 */
[----:B------:R-:W-:Y:S02]  /*4e30*/  FSETP.GEU.AND P5, PT, R37, -INF , PT ;  /* 0xff8000002500780b */ /* 0x000fe40003fae000 */
[----:B------:R-:W-:Y:S01]  /*4e40*/  FSEL R4, R33, -INF , !P2 ;  /* 0xff80000021047808 */ /* 0x000fe20005000000 */
[----:B------:R-:W-:Y:S01]  /*4e50*/  IMAD.WIDE R32, R32, R19, c[0x0][0x1a8] ;  /* 0x00006a0020207625 */ /* 0x000fe200078e0213 */
[----:B------:R-:W-:Y:S02]  /*4e60*/  FSEL R40, R40, -INF , P6 ;  /* 0xff80000028287808 */ /* 0x000fe40003000000 */
[----:B------:R-:W-:Y:S02]  /*4e70*/  FSEL R36, R36, -INF , !P2 ;  /* 0xff80000024247808 */ /* 0x000fe40005000000 */
[----:B------:R-:W-:Y:S02]  /*4e80*/  FSEL R37, R37, -INF , P5 ;  /* 0xff80000025257808 */ /* 0x000fe40002800000 */
[----:B------:R-:W-:-:S02]  /*4e90*/  FSETP.GT.AND P5, PT, R4, R39, PT ;  /* 0x000000270400720b */ /* 0x000fc40003fa4000 */
[----:B------:R-:W-:Y:S02]  /*4ea0*/  FSEL R9, R40, -INF , !P2 ;  /* 0xff80000028097808 */ /* 0x000fe40005000000 */
[----:B------:R-:W-:Y:S02]  /*4eb0*/  FSETP.GT.AND P6, PT, R36, R43, PT ;  /* 0x0000002b2400720b */ /* 0x000fe40003fc4000 */
[----:B------:R-:W-:Y:S02]  /*4ec0*/  FSEL R39, R4, R39, P5 ;  /* 0x0000002704277208 */ /* 0x000fe40002800000 */
[----:B------:R-:W-:Y:S02]  /*4ed0*/  FSETP.GT.AND P5, PT, R9, R50, PT ;  /* 0x000000320900720b */ /* 0x000fe40003fa4000 */
[C---:B------:R-:W-:Y:S02]  /*4ee0*/  FSEL R43, R36.reuse, R43, P6 ;  /* 0x0000002b242b7208 */ /* 0x040fe40003000000 */
[----:B------:R-:W-:-:S02]  /*4ef0*/  FSETP.NAN.AND P6, PT, R36, R36, PT ;  /* 0x000000242400720b */ /* 0x000fc40003fc8000 */
[C---:B------:R-:W-:Y:S02]  /*4f00*/  FSEL R50, R9.reuse, R50, P5 ;  /* 0x0000003209327208 */ /* 0x040fe40002800000 */
[----:B------:R-:W-:Y:S02]  /*4f10*/  FSETP.NAN.AND P5, PT, R4, R4, PT ;  /* 0x000000040400720b */ /* 0x000fe40003fa8000 */
[----:B------:R-:W-:Y:S02]  /*4f20*/  @!P2 FSEL R36, R36, R43, P6 ;  /* 0x0000002b2424a208 */ /* 0x000fe40003000000 */
[----:B------:R-:W-:Y:S02]  /*4f30*/  FSETP.NAN.AND P6, PT, R9, R9, PT ;  /* 0x000000090900720b */ /* 0x000fe40003fc8000 */
[----:B------:R-:W-:Y:S02]  /*4f40*/  FSEL R37, R37, -INF , !P2 ;  /* 0xff80000025257808 */ /* 0x000fe40005000000 */
[----:B------:R-:W-:-:S02]  /*4f50*/  @!P2 FSEL R4, R4, R39, P5 ;  /* 0x000000270404a208 */ /* 0x000fc40002800000 */
[----:B------:R-:W-:Y:S02]  /*4f60*/  @!P2 FSEL R9, R9, R50, P6 ;  /* 0x000000320909a208 */ /* 0x000fe40003000000 */
[CC--:B------:R-:W-:Y:S02]  /*4f70*/  FSETP.GT.AND P6, PT, R37.reuse, R48.reuse, PT ;  /* 0x000000302500720b */ /* 0x0c0fe40003fc4000 */
[CC--:B------:R-:W-:Y:S02]  /*4f80*/  FSETP.GT.AND P5, PT, R4.reuse, R59.reuse, PT ;  /* 0x0000003b0400720b */ /* 0x0c0fe40003fa4000 */
[----:B------:R-:W-:Y:S02]  /*4f90*/  FSEL R48, R37, R48, P6 ;  /* 0x0000003025307208 */ /* 0x000fe40003000000 */
[C---:B------:R-:W-:Y:S02]  /*4fa0*/  FSETP.NAN.AND P6, PT, R4.reuse, R4, PT ;  /* 0x000000040400720b */ /* 0x040fe40003fc8000 */
[----:B------:R-:W-:-:S02]  /*4fb0*/  FSEL R5, R4, R59, P5 ;  /* 0x0000003b04057208 */ /* 0x000fc40002800000 */
[C---:B------:R-:W-:Y:S02]  /*4fc0*/  FSETP.GT.AND P5, PT, R9.reuse, R54, PT ;  /* 0x000000360900720b */ /* 0x040fe40003fa4000 */
[----:B------:R-:W-:Y:S02]  /*4fd0*/  FSEL R5, R4, R5, P6 ;  /* 0x0000000504057208 */ /* 0x000fe40003000000 */
[----:B------:R-:W-:Y:S02]  /*4fe0*/  FSETP.NAN.AND P6, PT, R9, R9, PT ;  /* 0x000000090900720b */ /* 0x000fe40003fc8000 */
[----:B------:R-:W-:Y:S02]  /*4ff0*/  FSEL R13, R5, R4, !P2 ;  /* 0x00000004050d7208 */ /* 0x000fe40005000000 */
[----:B------:R-:W0:Y:S01]  /*5000*/  LDS.128 R4, [R24] ;  /* 0x0000000018047984 */ /* 0x000e220000000c00 */
[----:B------:R-:W-:Y:S02]  /*5010*/  FSEL R54, R9, R54, P5 ;  /* 0x0000003609367208 */ /* 0x000fe40002800000 */
[----:B------:R-:W-:-:S02]  /*5020*/  FSETP.NAN.AND P5, PT, R37, R37, PT ;  /* 0x000000252500720b */ /* 0x000fc40003fa8000 */
[----:B------:R-:W-:Y:S02]  /*5030*/  FSEL R54, R9, R54, P6 ;  /* 0x0000003609367208 */ /* 0x000fe40003000000 */
[----:B------:R-:W-:Y:S02]  /*5040*/  FSETP.GT.AND P6, PT, R36, R55, PT ;  /* 0x000000372400720b */ /* 0x000fe40003fc4000 */
[----:B------:R-:W-:Y:S02]  /*5050*/  FSEL R54, R54, R9, !P2 ;  /* 0x0000000936367208 */ /* 0x000fe40005000000 */
[----:B------:R-:W-:Y:S02]  /*5060*/  @!P2 FSEL R37, R37, R48, P5 ;  /* 0x000000302525a208 */ /* 0x000fe40002800000 */
[----:B------:R-:W-:Y:S02]  /*5070*/  FSETP.GT.AND P5, PT, R13, R54, PT ;  /* 0x000000360d00720b */ /* 0x000fe40003fa4000 */
[----:B------:R-:W-:-:S02]  /*5080*/  FSEL R55, R36, R55, P6 ;  /* 0x0000003724377208 */ /* 0x000fc40003000000 */
[----:B------:R-:W-:-:S04]  /*5090*/  FSETP.NAN.AND P6, PT, R36, R36, PT ;  /* 0x000000242400720b */ /* 0x000fc80003fc8000 */
[----:B------:R-:W-:Y:S02]  /*50a0*/  FSEL R55, R36, R55, P6 ;  /* 0x0000003724377208 */ /* 0x000fe40003000000 */
[----:B------:R-:W-:Y:S02]  /*50b0*/  FSETP.NAN.AND P6, PT, R13, R13, PT ;  /* 0x0000000d0d00720b */ /* 0x000fe40003fc8000 */
[----:B------:R-:W-:Y:S02]  /*50c0*/  FSEL R55, R55, R36, !P2 ;  /* 0x0000002437377208 */ /* 0x000fe40005000000 */
[----:B------:R-:W-:Y:S02]  /*50d0*/  @!P5 FSEL R13, R13, R54, P6 ;  /* 0x000000360d0dd208 */ /* 0x000fe40003000000 */
[C---:B------:R-:W-:Y:S02]  /*50e0*/  FSETP.GT.AND P5, PT, R37.reuse, R30, PT ;  /* 0x0000001e2500720b */ /* 0x040fe40003fa4000 */
[----:B------:R-:W-:-:S02]  /*50f0*/  FSETP.NAN.AND P6, PT, R37, R37, PT ;  /* 0x000000252500720b */ /* 0x000fc40003fc8000 */
[----:B------:R-:W-:Y:S02]  /*5100*/  FSEL R30, R37, R30, P5 ;  /* 0x0000001e251e7208 */ /* 0x000fe40002800000 */
[----:B------:R-:W-:Y:S02]  /*5110*/  FSETP.GT.AND P5, PT, R13, R55, PT ;  /* 0x000000370d00720b */ /* 0x000fe40003fa4000 */
[----:B------:R-:W-:Y:S02]  /*5120*/  FSEL R30, R37, R30, P6 ;  /* 0x0000001e251e7208 */ /* 0x000fe40003000000 */
[----:B------:R-:W-:Y:S01]  /*5130*/  FSETP.NAN.AND P6, PT, R12, R12, PT ;  /* 0x0000000c0c00720b */ /* 0x000fe20003fc8000 */
[----:B0-----:R-:W-:Y:S01]  /*5140*/  @!P1 STG.E.128 [R32.64], R4 ;  /* 0x0000000420009986 */ /* 0x001fe2000c101d04 */
[----:B------:R-:W-:-:S03]  /*5150*/  FSEL R30, R30, R37, !P2 ;  /* 0x000000251e1e7208 */ /* 0x000fc60005000000 */
[----:B------:R-:W-:Y:S01]  /*5160*/  BAR.SYNC.DEFER_BLOCKING 0x0 ;  /* 0x0000000000007b1d */ /* 0x000fe20000010000 */
[CC--:B------:R-:W-:Y:S02]  /*5170*/  FSETP.GEU.AND P2, PT, R12.reuse, R8.reuse, PT ;  /* 0x000000080c00720b */ /* 0x0c0fe40003f4e000 */
[C---:B------:R-:W-:Y:S02]  /*5180*/  SEL R8, R12.reuse, R8, P6 ;  /* 0x000000080c087207 */ /* 0x040fe40003000000 */
[C---:B------:R-:W-:Y:S02]  /*5190*/  FSETP.NAN.AND P6, PT, R13.reuse, R13, PT ;  /* 0x0000000d0d00720b */ /* 0x040fe40003fc8000 */
[----:B------:R-:W-:Y:S02]  /*51a0*/  SEL R9, R12, R8, !P2 ;  /* 0x000000080c097207 */ /* 0x000fe40005000000 */
[----:B------:R-:W-:Y:S01]  /*51b0*/  @!P5 FSEL R13, R13, R55, P6 ;  /* 0x000000370d0dd208 */ /* 0x000fe20003000000 */
[----:B------:R-:W0:Y:S03]  /*51c0*/  SHFL.BFLY PT, R8, R15, 0x10, 0x1f ;  /* 0x0e001f000f087f89 */ /* 0x000e2600000e0000 */
[----:B------:R-:W-:-:S02]  /*51d0*/  FSETP.GT.AND P2, PT, R13, R30, PT ;  /* 0x0000001e0d00720b */ /* 0x000fc40003f44000 */
[C---:B------:R-:W-:Y:S01]  /*51e0*/  FSETP.NAN.AND P5, PT, R13.reuse, R13, PT ;  /* 0x0000000d0d00720b */ /* 0x040fe20003fa8000 */
[----:B------:R-:W-:Y:S10]  /*51f0*/  @!P4 STS [R18], R11 ;  /* 0x0000000b1200c388 */ /* 0x000ff40000000800 */
[----:B------:R-:W-:Y:S01]  /*5200*/  @!P2 FSEL R13, R13, R30, P5 ;  /* 0x0000001e0d0da208 */ /* 0x000fe20002800000 */
[----:B------:R-:W-:Y:S04]  /*5210*/  @!P4 STS [R18+0x20], R9 ;  /* 0x000020091200c388 */ /* 0x000fe80000000800 */
[----:B------:R-:W-:Y:S01]  /*5220*/  BAR.SYNC.DEFER_BLOCKING 0x0 ;  /* 0x0000000000007b1d */ /* 0x000fe20000010000 */
[----:B------:R-:W-:-:S02]  /*5230*/  FSETP.NAN.AND P5, PT, R15, R15, PT ;  /* 0x0000000f0f00720b */ /* 0x000fc40003fa8000 */
[----:B0-----:R-:W-:-:S03]  /*5240*/  FSETP.GT.AND P2, PT, R15, R8, PT ;  /* 0x000000080f00720b */ /* 0x001fc60003f44000 */
[----:B------:R-:W0:Y:S08]  /*5250*/  SHFL.BFLY PT, R10, R13, 0x10, 0x1f ;  /* 0x0e001f000d0a7f89 */ /* 0x000e3000000e0000 */
[----:B------:R-:W-:Y:S02]  /*5260*/  @!P5 FSEL R15, R15, R8, P2 ;  /* 0x000000080f0fd208 */ /* 0x000fe40001000000 */
[----:B------:R-:W-:-:S03]  /*5270*/  FSETP.NAN.AND P5, PT, R13, R13, PT ;  /* 0x0000000d0d00720b */ /* 0x000fc60003fa8000 */
[----:B------:R-:W1:Y:S04]  /*5280*/  SHFL.BFLY PT, R5, R15, 0x8, 0x1f ;  /* 0x0d001f000f057f89 */ /* 0x000e6800000e0000 */
[----:B------:R-:W2:Y:S01]  /*5290*/  @!P3 LDS R23, [R3.X4] ;  /* 0x000000000317b984 */ /* 0x000ea20000004800 */
[----:B0-----:R-:W-:-:S05]  /*52a0*/  FSETP.GT.AND P2, PT, R13, R10, PT ;  /* 0x0000000a0d00720b */ /* 0x001fca0003f44000 */
[----:B------:R-:W-:-:S05]  /*52b0*/  @!P5 FSEL R13, R13, R10, P2 ;  /* 0x0000000a0d0dd208 */ /* 0x000fca0001000000 */
[----:B------:R-:W-:Y:S01]  /*52c0*/  SHFL.BFLY PT, R7, R13, 0x8, 0x1f ;  /* 0x0d001f000d077f89 */ /* 0x000fe200000e0000 */
[----:B-1----:R-:W-:-:S03]  /*52d0*/  FSETP.GT.AND P2, PT, R15, R5, PT ;  /* 0x000000050f00720b */ /* 0x002fc60003f44000 */
[----:B--2---:R-:W0:Y:S01]  /*52e0*/  SHFL.BFLY PT, R4, R23, 0x4, 0x1f ;  /* 0x0c801f0017047f89 */ /* 0x004e2200000e0000 */
[C---:B------:R-:W-:Y:S02]  /*52f0*/  FSETP.NAN.AND P5, PT, R23.reuse, R23, PT ;  /* 0x000000171700720b */ /* 0x040fe40003fa8000 */
[----:B0-----:R-:W-:-:S04]  /*5300*/  FSETP.GEU.AND P6, PT, R23, R4, PT ;  /* 0x000000041700720b */ /* 0x001fc80003fce000 */
[----:B------:R-:W-:Y:S02]  /*5310*/  FSEL R4, R23, R4, !P6 ;  /* 0x0000000417047208 */ /* 0x000fe40007000000 */
[----:B------:R-:W-:Y:S02]  /*5320*/  FSETP.NAN.AND P6, PT, R15, R15, PT ;  /* 0x0000000f0f00720b */ /* 0x000fe40003fc8000 */
[----:B------:R-:W-:Y:S02]  /*5330*/  FSEL R4, R23, R4, P5 ;  /* 0x0000000417047208 */ /* 0x000fe40002800000 */
[----:B------:R-:W-:Y:S02]  /*5340*/  @!P2 FSEL R15, R15, R5, P6 ;  /* 0x000000050f0fa208 */ /* 0x000fe40003000000 */
[C---:B------:R-:W-:Y:S01]  /*5350*/  FSETP.GT.AND P5, PT, R13.reuse, R7, PT ;  /* 0x000000070d00720b */ /* 0x040fe20003fa4000 */
[----:B------:R-:W0:Y:S01]  /*5360*/  SHFL.BFLY PT, R5, R4, 0x2, 0x1f ;  /* 0x0c401f0004057f89 */ /* 0x000e2200000e0000 */
[----:B------:R-:W-:-:S03]  /*5370*/  FSETP.NAN.AND P2, PT, R13, R13, PT ;  /* 0x0000000d0d00720b */ /* 0x000fc60003f48000 */
[----:B------:R-:W1:Y:S08]  /*5380*/  SHFL.BFLY PT, R6, R15, 0x4, 0x1f ;  /* 0x0c801f000f067f89 */ /* 0x000e7000000e0000 */
[----:B------:R-:W-:Y:S02]  /*5390*/  @!P5 FSEL R13, R13, R7, P2 ;  /* 0x000000070d0dd208 */ /* 0x000fe40001000000 */
[----:B------:R-:W-:-:S03]  /*53a0*/  FSETP.NAN.AND P5, PT, R4, R4, PT ;  /* 0x000000040400720b */ /* 0x000fc60003fa8000 */
[----:B------:R-:W2:Y:S01]  /*53b0*/  SHFL.BFLY PT, R7, R13, 0x4, 0x1f ;  /* 0x0c801f000d077f89 */ /* 0x000ea200000e0000 */
[----:B0-----:R-:W-:Y:S02]  /*53c0*/  FSETP.GEU.AND P6, PT, R4, R5, PT ;  /* 0x000000050400720b */ /* 0x001fe40003fce000 */
[----:B-1----:R-:W-:-:S11]  /*53d0*/  FSETP.GT.AND P2, PT, R15, R6, PT ;  /* 0x000000060f00720b */ /* 0x002fd60003f44000 */
[----:B------:R-:W-:Y:S02]  /*53e0*/  @P6 FSEL R4, R4, R5, P5 ;  /* 0x0000000504046208 */ /* 0x000fe40002800000 */
[----:B------:R-:W-:Y:S02]  /*53f0*/  FSETP.NAN.AND P6, PT, R15, R15, PT ;  /* 0x0000000f0f00720b */ /* 0x000fe40003fc8000 */
[----:B--2---:R-:W-:Y:S01]  /*5400*/  FSETP.GT.AND P5, PT, R13, R7, PT ;  /* 0x000000070d00720b */ /* 0x004fe20003fa4000 */
[----:B------:R-:W0:Y:S01]  /*5410*/  SHFL.BFLY PT, R5, R4, 0x1, 0x1f ;  /* 0x0c201f0004057f89 */ /* 0x000e2200000e0000 */
[----:B------:R-:W-:Y:S02]  /*5420*/  @!P2 FSEL R15, R15, R6, P6 ;  /* 0x000000060f0fa208 */ /* 0x000fe40003000000 */
[----:B------:R-:W-:-:S03]  /*5430*/  FSETP.NAN.AND P2, PT, R13, R13, PT ;  /* 0x0000000d0d00720b */ /* 0x000fc60003f48000 */
[----:B------:R-:W1:Y:S06]  /*5440*/  SHFL.BFLY PT, R6, R15, 0x2, 0x1f ;  /* 0x0c401f000f067f89 */ /* 0x000e6c00000e0000 */
[----:B------:R-:W-:Y:S02]  /*5450*/  @!P5 FSEL R13, R13, R7, P2 ;  /* 0x000000070d0dd208 */ /* 0x000fe40001000000 */
[----:B------:R-:W-:-:S03]  /*5460*/  FSETP.NAN.AND P5, PT, R4, R4, PT ;  /* 0x000000040400720b */ /* 0x000fc60003fa8000 */
[----:B------:R-:W2:Y:S01]  /*5470*/  SHFL.BFLY PT, R8, R13, 0x2, 0x1f ;  /* 0x0c401f000d087f89 */ /* 0x000ea200000e0000 */
[----:B0-----:R-:W-:Y:S02]  /*5480*/  FSETP.GEU.AND P6, PT, R4, R5, PT ;  /* 0x000000050400720b */ /* 0x001fe40003fce000 */
[----:B-1----:R-:W-:-:S11]  /*5490*/  FSETP.GT.AND P2, PT, R15, R6, PT ;  /* 0x000000060f00720b */ /* 0x002fd60003f44000 */
[----:B------:R-:W-:Y:S02]  /*54a0*/  @P6 SEL R4, R4, R5, P5 ;  /* 0x0000000504046207 */ /* 0x000fe40002800000 */
[----:B------:R-:W-:Y:S02]  /*54b0*/  FSETP.NAN.AND P6, PT, R15, R15, PT ;  /* 0x0000000f0f00720b */ /* 0x000fe40003fc8000 */
[----:B--2---:R-:W-:Y:S01]  /*54c0*/  FSETP.GT.AND P5, PT, R13, R8, PT ;  /* 0x000000080d00720b */ /* 0x004fe20003fa4000 */
[----:B------:R0:W-:Y:S01]  /*54d0*/  @P0 STS [R3.X4], R4 ;  /* 0x0000000403000388 */ /* 0x0001e20000004800 */
[----:B------:R-:W-:-:S03]  /*54e0*/  @!P2 FSEL R15, R15, R6, P6 ;  /* 0x000000060f0fa208 */ /* 0x000fc60003000000 */
[----:B------:R-:W-:Y:S01]  /*54f0*/  BAR.SYNC.DEFER_BLOCKING 0x0 ;  /* 0x0000000000007b1d */ /* 0x000fe20000010000 */
[----:B------:R-:W-:-:S05]  /*5500*/  FSETP.NAN.AND P2, PT, R13, R13, PT ;  /* 0x0000000d0d00720b */ /* 0x000fca0003f48000 */
[----:B------:R-:W1:Y:S01]  /*5510*/  SHFL.BFLY PT, R5, R15, 0x1, 0x1f ;  /* 0x0c201f000f057f89 */ /* 0x000e6200000e0000 */
[----:B0-----:R-:W-:Y:S02]  /*5520*/  LOP3.LUT R4, R3, 0x1, RZ, 0xc0, !PT ;  /* 0x0000000103047812 */ /* 0x001fe400078ec0ff */
[----:B------:R-:W-:Y:S02]  /*5530*/  @!P5 FSEL R13, R13, R8, P2 ;  /* 0x000000080d0dd208 */ /* 0x000fe40001000000 */
[----:B------:R-:W-:Y:S02]  /*5540*/  FSETP.NAN.AND P5, PT, R15, R15, PT ;  /* 0x0000000f0f00720b */ /* 0x000fe40003fa8000 */
[----:B------:R-:W-:Y:S01]  /*5550*/  FSETP.NAN.AND P6, PT, R13, R13, PT ;  /* 0x0000000d0d00720b */ /* 0x000fe20003fc8000 */
[----:B------:R-:W0:Y:S04]  /*5560*/  SHFL.BFLY PT, R8, R13, 0x1, 0x1f ;  /* 0x0c201f000d087f89 */ /* 0x000e2800000e0000 */
[----:B------:R-:W-:Y:S04]  /*5570*/  LDS R6, [RZ] ;  /* 0x00000000ff067984 */ /* 0x000fe80000000800 */
[----:B------:R-:W2:Y:S04]  /*5580*/  LDS R7, [0x20] ;  /* 0x00002000ff077984 */ /* 0x000ea80000000800 */
[----:B------:R-:W-:Y:S01]  /*5590*/  BAR.SYNC.DEFER_BLOCKING 0x0 ;  /* 0x0000000000007b1d */ /* 0x000fe20000010000 */
[----:B-1----:R-:W-:-:S02]  /*55a0*/  FSETP.GT.AND P2, PT, R15, R5, PT ;  /* 0x000000050f00720b */ /* 0x002fc40003f44000 */
[CC--:B0-----:R-:W-:Y:S02]  /*55b0*/  SEL R9, R13.reuse, R8.reuse, P6 ;  /* 0x000000080d097207 */ /* 0x0c1fe40003000000 */
[----:B------:R-:W-:-:S04]  /*55c0*/  FSETP.GT.AND P6, PT, R13, R8, PT ;  /* 0x000000080d00720b */ /* 0x000fc80003fc4000 */
[----:B------:R-:W-:-:S05]  /*55d0*/  SEL R9, R13, R9, P6 ;  /* 0x000000090d097207 */ /* 0x000fca0003000000 */
[----:B------:R-:W-:Y:S01]  /*55e0*/  @!P2 SEL R15, R15, R5, P5 ;  /* 0x000000050f0fa207 */ /* 0x000fe20002800000 */
[----:B------:R-:W-:Y:S01]  /*55f0*/  CS2R R12, SRZ ;  /* 0x00000000000c7805 */ /* 0x000fe2000001ff00 */
[----:B--2---:R-:W-:Y:S04]  /*5600*/  STS.64 [RZ], R6 ;  /* 0x00000006ff007388 */ /* 0x004fe80000000a00 */
[----:B------:R-:W-:Y:S06]  /*5610*/  BAR.SYNC.DEFER_BLOCKING 0x0 ;  /* 0x0000000000007b1d */ /* 0x000fec0000010000 */
[----:B------:R-:W-:Y:S04]  /*5620*/  LDS R5, [R4.X4] ;  /* 0x0000000004057984 */ /* 0x000fe80000004800 */
[----:B------:R-:W-:Y:S06]  /*5630*/  BAR.SYNC.DEFER_BLOCKING 0x0 ;  /* 0x0000000000007b1d */ /* 0x000fec0000010000 */
[----:B------:R0:W-:Y:S04]  /*5640*/  @!P4 STS [R18], R15 ;  /* 0x0000000f1200c388 */ /* 0x0001e80000000800 */
[----:B------:R-:W-:Y:S04]  /*5650*/  @!P4 STS [R18+0x20], R9 ;  /* 0x000020091200c388 */ /* 0x000fe80000000800 */
[----:B------:R-:W-:Y:S01]  /*5660*/  BAR.SYNC.DEFER_BLOCKING 0x0 ;  /* 0x0000000000007b1d */ /* 0x000fe20000010000 */
[----:B0-----:R-:W-:-:S05]  /*5670*/  CS2R R14, SRZ ;  /* 0x00000000000e7805 */ /* 0x001fca000001ff00 */
[----:B------:R-:W0:Y:S04]  /*5680*/  @!P3 LDS R22, [R3.X4] ;  /* 0x000000000316b984 */ /* 0x000e280000004800 */
[----:B0-----:R-:W0:Y:S01]  /*5690*/  SHFL.BFLY PT, R11, R22, 0x4, 0x1f ;  /* 0x0c801f00160b7f89 */ /* 0x001e2200000e0000 */
[C---:B------:R-:W-:Y:S02]  /*56a0*/  FSETP.NAN.AND P3, PT, R22.reuse, R22, PT ;  /* 0x000000161600720b */ /* 0x040fe40003f68000 */
[----:B0-----:R-:W-:-:S04]  /*56b0*/  FSETP.GT.AND P2, PT, R22, R11, PT ;  /* 0x0000000b1600720b */ /* 0x001fc80003f44000 */
[----:B------:R-:W-:-:S04]  /*56c0*/  FSEL R11, R22, R11, P2 ;  /* 0x0000000b160b7208 */ /* 0x000fc80001000000 */
[----:B------:R-:W-:-:S04]  /*56d0*/  FSEL R8, R22, R11, P3 ;  /* 0x0000000b16087208 */ /* 0x000fc80001800000 */
[C---:B------:R-:W-:Y:S01]  /*56e0*/  FSETP.NAN.AND P3, PT, R8.reuse, R8, PT ;  /* 0x000000080800720b */ /* 0x040fe20003f68000 */
[----:B------:R-:W0:Y:S02]  /*56f0*/  SHFL.BFLY PT, R11, R8, 0x2, 0x1f ;  /* 0x0c401f00080b7f89 */ /* 0x000e2400000e0000 */
[----:B0-----:R-:W-:-:S13]  /*5700*/  FSETP.GT.AND P2, PT, R8, R11, PT ;  /* 0x0000000b0800720b */ /* 0x001fda0003f44000 */
[----:B------:R-:W-:-:S04]  /*5710*/  @!P2 FSEL R8, R8, R11, P3 ;  /* 0x0000000b0808a208 */ /* 0x000fc80001800000 */
[C---:B------:R-:W-:Y:S01]  /*5720*/  FSETP.NAN.AND P3, PT, R8.reuse, R8, PT ;  /* 0x000000080800720b */ /* 0x040fe20003f68000 */
[----:B------:R-:W0:Y:S02]  /*5730*/  SHFL.BFLY PT, R9, R8, 0x1, 0x1f ;  /* 0x0c201f0008097f89 */ /* 0x000e2400000e0000 */
[----:B0-----:R-:W-:-:S13]  /*5740*/  FSETP.GT.AND P2, PT, R8, R9, PT ;  /* 0x000000090800720b */ /* 0x001fda0003f44000 */
[----:B------:R-:W-:Y:S02]  /*5750*/  @!P2 SEL R8, R8, R9, P3 ;  /* 0x000000090808a207 */ /* 0x000fe40001800000 */
[----:B------:R-:W-:-:S03]  /*5760*/  FSETP.GE.AND P2, PT, R7, RZ, PT ;  /* 0x000000ff0700720b */ /* 0x000fc60003f46000 */
[----:B------:R-:W-:Y:S04]  /*5770*/  @P0 STS [R3.X4], R8 ;  /* 0x0000000803000388 */ /* 0x000fe80000004800 */
[----:B------:R-:W-:Y:S01]  /*5780*/  BAR.SYNC.DEFER_BLOCKING 0x0 ;  /* 0x0000000000007b1d */ /* 0x000fe20000010000 */
[C---:B------:R-:W-:Y:S02]  /*5790*/  FSETP.GE.AND P0, PT, R6.reuse, RZ, PT ;  /* 0x000000ff0600720b */ /* 0x040fe40003f06000 */
[----:B------:R-:W-:Y:S02]  /*57a0*/  FSEL R7, R7, RZ, !P2 ;  /* 0x000000ff07077208 */ /* 0x000fe40005000000 */
[----:B------:R-:W-:-:S03]  /*57b0*/  FSEL R6, R6, RZ, !P0 ;  /* 0x000000ff06067208 */ /* 0x000fc60004000000 */
[----:B------:R-:W-:Y:S02]  /*57c0*/  FADD R7, RZ, -R7 ;  /* 0x80000007ff077221 */ /* 0x000fe40000000000 */
[----:B------:R-:W-:-:S03]  /*57d0*/  FADD R6, RZ, -R6 ;  /* 0x80000006ff067221 */ /* 0x000fc60000000000 */
[----:B------:R-:W-:Y:S02]  /*57e0*/  FSETP.NAN.AND P3, PT, R7, R7, PT ;  /* 0x000000070700720b */ /* 0x000fe40003f68000 */
[----:B------:R-:W-:Y:S01]  /*57f0*/  FSETP.NAN.AND P2, PT, R6, R6, PT ;  /* 0x000000060600720b */ /* 0x000fe20003f48000 */
[----:B------:R-:W0:Y:S04]  /*5800*/  LDS R10, [RZ] ;  /* 0x00000000ff0a7984 */ /* 0x000e280000000800 */
[----:B------:R-:W1:Y:S04]  /*5810*/  LDS R11, [0x20] ;  /* 0x00002000ff0b7984 */ /* 0x000e680000000800 */
[----:B------:R-:W-:Y:S01]  /*5820*/  BAR.SYNC.DEFER_BLOCKING 0x0 ;  /* 0x0000000000007b1d */ /* 0x000fe20000010000 */
[----:B0-----:R-:W-:-:S05]  /*5830*/  FSETP.GTU.AND P0, PT, R10, RZ, PT ;  /* 0x000000ff0a00720b */ /* 0x001fca0003f0c000 */
[----:B-1----:R0:W-:Y:S01]  /*5840*/  STS.64 [RZ], R10 ;  /* 0x0000000aff007388 */ /* 0x0021e20000000a00 */
[----:B------:R-:W-:-:S03]  /*5850*/  FSEL R9, R10, RZ, P0 ;  /* 0x000000ff0a097208 */ /* 0x000fc60000000000 */
[----:B------:R-:W-:Y:S01]  /*5860*/  BAR.SYNC.DEFER_BLOCKING 0x0 ;  /* 0x0000000000007b1d */ /* 0x000fe20000010000 */
[CC--:B------:R-:W-:Y:S02]  /*5870*/  FSETP.GT.AND P0, PT, R6.reuse, R9.reuse, PT ;  /* 0x000000090600720b */ /* 0x0c0fe40003f04000 */
[C---:B------:R-:W-:Y:S02]  /*5880*/  FSETP.GTU.AND P4, PT, R11.reuse, RZ, PT ;  /* 0x000000ff0b00720b */ /* 0x040fe40003f8c000 */
[----:B------:R-:W-:Y:S01]  /*5890*/  @!P2 FSEL R6, R6, R9, P0 ;  /* 0x000000090606a208 */ /* 0x000fe20000000000 */
[----:B0-----:R-:W-:Y:S01]  /*58a0*/  IMAD.MOV.U32 R10, RZ, RZ, 0x3f800000 ;  /* 0x3f800000ff0a7424 */ /* 0x001fe200078e00ff */
[----:B------:R-:W-:-:S03]  /*58b0*/  FSEL R8, R11, RZ, P4 ;  /* 0x000000ff0b087208 */ /* 0x000fc60002000000 */
[----:B------:R-:W-:Y:S01]  /*58c0*/  FMUL R9, R6, 0.0078740157186985015869 ;  /* 0x3c01020406097820 */ /* 0x000fe20000400000 */
[----:B------:R-:W-:-:S04]  /*58d0*/  FSETP.GT.AND P0, PT, R7, R8, PT ;  /* 0x000000080700720b */ /* 0x000fc80003f04000 */
[----:B------:R-:W-:Y:S02]  /*58e0*/  @!P3 FSEL R7, R7, R8, P0 ;  /* 0x000000080707b208 */ /* 0x000fe40000000000 */
[C---:B------:R-:W-:Y:S02]  /*58f0*/  FSETP.GT.AND P0, PT, R9.reuse, 9.9999997473787516356e-06, PT ;  /* 0x3727c5ac0900780b */ /* 0x040fe40003f04000 */
[----:B------:R-:W-:Y:S01]  /*5900*/  FSETP.NAN.AND P2, PT, R9, R9, PT ;  /* 0x000000090900720b */ /* 0x000fe20003f48000 */
[----:B------:R-:W-:Y:S01]  /*5910*/  FMUL R7, R7, 0.0078740157186985015869 ;  /* 0x3c01020407077820 */ /* 0x000fe20000400000 */
[----:B------:R0:W1:Y:S04]  /*5920*/  LDS R6, [R4.X4] ;  /* 0x0000000004067984 */ /* 0x0000680000004800 */
[----:B------:R-:W-:-:S05]  /*5930*/  FSETP.GT.AND P3, PT, R7, 9.9999997473787516356e-06, PT ;  /* 0x3727c5ac0700780b */ /* 0x000fca0003f64000 */
[----:B------:R-:W-:Y:S02]  /*5940*/  @!P0 FSEL R9, R9, 9.9999997473787516356e-06, P2 ;  /* 0x3727c5ac09098808 */ /* 0x000fe40001000000 */
[----:B------:R-:W-:Y:S02]  /*5950*/  FSETP.NAN.AND P0, PT, R7, R7, PT ;  /* 0x000000070700720b */ /* 0x000fe40003f08000 */
[----:B------:R-:W-:Y:S02]  /*5960*/  FSETP.GT.AND P2, PT, |R9|, 8.50705917302346158658e+37, PT ;  /* 0x7e8000000900780b */ /* 0x000fe40003f44200 */
[----:B0-----:R-:W-:Y:S02]  /*5970*/  LOP3.LUT R4, R2, 0x1, R3, 0xf8, !PT ;  /* 0x0000000102047812 */ /* 0x001fe400078ef803 */
[----:B------:R-:W-:Y:S02]  /*5980*/  @!P3 FSEL R7, R7, 9.9999997473787516356e-06, P0 ;  /* 0x3727c5ac0707b808 */ /* 0x000fe40000000000 */
[----:B------:R-:W-:Y:S01]  /*5990*/  LOP3.LUT P0, RZ, R3, 0xfe, RZ, 0xc0, !PT ;  /* 0x000000fe03ff7812 */ /* 0x000fe2000780c0ff */
[----:B------:R-:W-:Y:S01]  /*59a0*/  IMAD.WIDE R2, R4, R19, c[0x0][0x1b0] ;  /* 0x00006c0004027625 */ /* 0x000fe200078e0213 */
[----:B------:R-:W-:-:S02]  /*59b0*/  FSETP.GT.AND P3, PT, |R7|, 8.50705917302346158658e+37, PT ;  /* 0x7e8000000700780b */ /* 0x000fc40003f64200 */
[----:B------:R-:W-:Y:S02]  /*59c0*/  FSETP.GEU.AND P4, PT, |R9|, 1.175494350822287508e-38, PT ;  /* 0x008000000900780b */ /* 0x000fe40003f8e200 */
[----:B------:R-:W-:Y:S01]  /*59d0*/  FSETP.GEU.AND P5, PT, |R7|, 1.175494350822287508e-38, PT ;  /* 0x008000000700780b */ /* 0x000fe20003fae200 */
[----:B------:R-:W-:Y:S01]  /*59e0*/  @P2 FMUL R9, R9, 0.25 ;  /* 0x3e80000009092820 */ /* 0x000fe20000400000 */
[----:B------:R-:W-:Y:S02]  /*59f0*/  ISETP.LT.AND P0, PT, R4, 0x200, !P0 ;  /* 0x000002000400780c */ /* 0x000fe40004701270 */
[C---:B------:R-:W-:Y:S02]  /*5a00*/  FSEL R8, R10.reuse, 0.25, !P2 ;  /* 0x3e8000000a087808 */ /* 0x040fe40005000000 */
[----:B------:R-:W-:-:S03]  /*5a10*/  FSEL R10, R10, 0.25, !P3 ;  /* 0x3e8000000a0a7808 */ /* 0x000fc60005800000 */
[----:B------:R-:W-:Y:S02]  /*5a20*/  @P3 FMUL R7, R7, 0.25 ;  /* 0x3e80000007073820 */ /* 0x000fe40000400000 */
[----:B------:R-:W-:Y:S01]  /*5a30*/  @!P4 FMUL R9, R9, 16777216 ;  /* 0x4b8000000909c820 */ /* 0x000fe20000400000 */
[----:B------:R-:W-:Y:S01]  /*5a40*/  @!P4 FMUL R8, R8, 16777216 ;  /* 0x4b8000000808c820 */ /* 0x000fe20000400000 */
[----:B------:R-:W-:Y:S01]  /*5a50*/  @!P5 FMUL R7, R7, 16777216 ;  /* 0x4b8000000707d820 */ /* 0x000fe20000400000 */
[----:B------:R-:W-:-:S03]  /*5a60*/  @!P5 FMUL R10, R10, 16777216 ;  /* 0x4b8000000a0ad820 */ /* 0x000fc60000400000 */
[----:B------:R-:W0:Y:S01]  /*5a70*/  MUFU.RCP R9, R9 ;  /* 0x0000000900097308 */ /* 0x000e220000001000 */
[----:B-1----:R-:W-:Y:S01]  /*5a80*/  F2FP.BF16.PACK_AB R6, R6, R5 ;  /* 0x000000050606723e */ /* 0x002fe200000010ff */
[----:B------:R-:W-:-:S03]  /*5a90*/  IMAD.WIDE R4, R4, R19, c[0x0][0x1b8] ;  /* 0x00006e0004047625 */ /* 0x000fc600078e0213 */
[C---:B------:R-:W-:Y:S02]  /*5aa0*/  PRMT R11, R6.reuse, 0x7610, R11 ;  /* 0x00007610060b7816 */ /* 0x040fe4000000000b */
[----:B------:R-:W-:Y:S01]  /*5ab0*/  PRMT R16, R6, 0x7632, R16 ;  /* 0x0000763206107816 */ /* 0x000fe20000000010 */
[----:B------:R-:W1:Y:S02]  /*5ac0*/  MUFU.RCP R7, R7 ;  /* 0x0000000700077308 */ /* 0x000e640000001000 */
[----:B------:R2:W-:Y:S04]  /*5ad0*/  @P0 STG.E.U16 [R2.64], R11 ;  /* 0x0000000b02000986 */ /* 0x0005e8000c101504 */
[----:B------:R3:W-:Y:S01]  /*5ae0*/  @P0 STG.E.U16 [R4.64], R16 ;  /* 0x0000001004000986 */ /* 0x0007e2000c101504 */
[----:B0-----:R-:W-:-:S03]  /*5af0*/  FMUL R9, R9, R8 ;  /* 0x0000000809097220 */ /* 0x001fc60000400000 */
[----:B------:R-:W-:Y:S01]  /*5b00*/  BAR.SYNC.DEFER_BLOCKING 0x0 ;  /* 0x0000000000007b1d */ /* 0x000fe20000010000 */
[----:B-1----:R-:W-:Y:S01]  /*5b10*/  FMUL R10, R7, R10 ;  /* 0x0000000a070a7220 */ /* 0x002fe20000400000 */
[----:B------:R-:W-:-:S04]  /*5b20*/  IMAD.WIDE R6, R0, R19, c[0x0][0x1a8] ;  /* 0x00006a0000067625 */ /* 0x000fc800078e0213 */
[----:B------:R-:W-:Y:S04]  /*5b30*/  STS [RZ], R9 ;  /* 0x00000009ff007388 */ /* 0x000fe80000000800 */
[----:B------:R-:W-:Y:S04]  /*5b40*/  STS [0x8], R10 ;  /* 0x0000080aff007388 */ /* 0x000fe80000000800 */
[----:B------:R-:W-:Y:S06]  /*5b50*/  BAR.SYNC.DEFER_BLOCKING 0x0 ;  /* 0x0000000000007b1d */ /* 0x000fec0000010000 */
[----:B------:R-:W4:Y:S04]  /*5b60*/  @!P1 LDG.E.EF.128 R12, [R6.64] ;  /* 0x00000004060c9981 */ /* 0x000f28000c0e1d00 */
[----:B--2---:R-:W0:Y:S02]  /*5b70*/  S2R R2, SR_TID.X ;  /* 0x0000000000027919 */ /* 0x004e240000002100 */
[----:B0-----:R-:W-:-:S04]  /*5b80*/  LOP3.LUT R2, R2, 0x80, RZ, 0xc0, !PT ;  /* 0x0000008002027812 */ /* 0x001fc800078ec0ff */
[----:B------:R-:W-:-:S06]  /*5b90*/  SHF.R.U32.HI R2, RZ, 0x4, R2 ;  /* 0x00000004ff027819 */ /* 0x000fcc0000011602 */
[----:B------:R-:W0:Y:S01]  /*5ba0*/  LDS R2, [R2] ;  /* 0x0000000002027984 */ /* 0x000e220000000800 */
[C---:B----4-:R-:W-:Y:S01]  /*5bb0*/  IMAD.U32 R3, R12.reuse, 0x10000, RZ ;  /* 0x000100000c037824 */ /* 0x050fe200078e00ff */
[----:B------:R-:W-:Y:S01]  /*5bc0*/  PRMT R12, R12, 0x7632, R12 ;  /* 0x000076320c0c7816 */ /* 0x000fe2000000000c */
[C---:B---3--:R-:W-:Y:S01]  /*5bd0*/  IMAD.U32 R5, R14.reuse, 0x10000, RZ ;  /* 0x000100000e057824 */ /* 0x048fe200078e00ff */
[----:B------:R-:W-:Y:S01]  /*5be0*/  PRMT R14, R14, 0x7632, R14 ;  /* 0x000076320e0e7816 */ /* 0x000fe2000000000e */
[C---:B0-----:R-:W-:Y:S01]  /*5bf0*/  FMUL R4, R2.reuse, R3 ;  /* 0x0000000302047220 */ /* 0x041fe20000400000 */
[C---:B------:R-:W-:Y:S01]  /*5c00*/  IMAD.U32 R3, R13.reuse, 0x10000, RZ ;  /* 0x000100000d037824 */ /* 0x040fe200078e00ff */
[----:B------:R-:W-:Y:S01]  /*5c10*/  PRMT R13, R13, 0x7632, R13 ;  /* 0x000076320d0d7816 */ /* 0x000fe2000000000d */
[C---:B------:R-:W-:Y:S01]  /*5c20*/  FMUL R5, R2.reuse, R5 ;  /* 0x0000000502057220 */ /* 0x040fe20000400000 */
[----:B------:R0:W1:Y:S01]  /*5c30*/  FRND R9, R4 ;  /* 0x0000000400097307 */ /* 0x0000620000201000 */
[----:B------:R-:W-:Y:S01]  /*5c40*/  FMUL R8, R2, R3 ;  /* 0x0000000302087220 */ /* 0x000fe20000400000 */
[C---:B------:R-:W-:Y:S01]  /*5c50*/  IMAD.U32 R3, R15.reuse, 0x10000, RZ ;  /* 0x000100000f037824 */ /* 0x040fe200078e00ff */
[----:B------:R-:W-:Y:S01]  /*5c60*/  PRMT R15, R15, 0x7632, R15 ;  /* 0x000076320f0f7816 */ /* 0x000fe2000000000f */
[----:B------:R-:W-:-:S02]  /*5c70*/  IMAD.U32 R13, R13, 0x10000, RZ ;  /* 0x000100000d0d7824 */ /* 0x000fc400078e00ff */
[----:B------:R-:W-:Y:S01]  /*5c80*/  FMUL R6, R2, R3 ;  /* 0x0000000302067220 */ /* 0x000fe20000400000 */
[----:B------:R-:W-:Y:S01]  /*5c90*/  IMAD.U32 R3, R12, 0x10000, RZ ;  /* 0x000100000c037824 */ /* 0x000fe200078e00ff */
[----:B------:R-:W2:Y:S01]  /*5ca0*/  FRND R8, R8 ;  /* 0x0000000800087307 */ /* 0x000ea20000201000 */
[C---:B------:R-:W-:Y:S01]  /*5cb0*/  FMUL R13, R2.reuse, R13 ;  /* 0x0000000d020d7220 */ /* 0x040fe20000400000 */
[----:B------:R-:W-:Y:S01]  /*5cc0*/  IMAD.U32 R15, R15, 0x10000, RZ ;  /* 0x000100000f0f7824 */ /* 0x000fe200078e00ff */
[----:B0-----:R-:W-:Y:S01]  /*5cd0*/  FMUL R4, R2, R3 ;  /* 0x0000000302047220 */ /* 0x001fe20000400000 */
[----:B------:R-:W-:Y:S02]  /*5ce0*/  IMAD.U32 R3, R14, 0x10000, RZ ;  /* 0x000100000e037824 */ /* 0x000fe400078e00ff */
[C---:B------:R-:W-:Y:S01]  /*5cf0*/  FMUL R15, R2.reuse, R15 ;  /* 0x0000000f020f7220 */ /* 0x040fe20000400000 */
[C---:B-1----:R-:W-:Y:S02]  /*5d00*/  FSETP.GT.AND P2, PT, R9.reuse, -127, PT ;  /* 0xc2fe00000900780b */ /* 0x042fe40003f44000 */
[----:B------:R-:W0:Y:S01]  /*5d10*/  FRND R4, R4 ;  /* 0x0000000400047307 */ /* 0x000e220000201000 */
[----:B------:R-:W-:Y:S01]  /*5d20*/  FSETP.NAN.AND P3, PT, R9, R9, PT ;  /* 0x000000090900720b */ /* 0x000fe20003f68000 */
[----:B------:R-:W-:Y:S01]  /*5d30*/  FMUL R3, R2, R3 ;  /* 0x0000000302037220 */ /* 0x000fe20000400000 */
[----:B--2---:R-:W-:-:S05]  /*5d40*/  FSETP.GT.AND P4, PT, R8, -127, PT ;  /* 0xc2fe00000800780b */ /* 0x004fca0003f84000 */
[----:B------:R-:W1:Y:S03]  /*5d50*/  FRND R5, R5 ;  /* 0x0000000500057307 */ /* 0x000e660000201000 */
[----:B------:R-:W-:Y:S02]  /*5d60*/  @!P2 FSEL R9, R9, -127, P3 ;  /* 0xc2fe00000909a808 */ /* 0x000fe40001800000 */
[----:B------:R-:W-:-:S03]  /*5d70*/  FSETP.NAN.AND P2, PT, R8, R8, PT ;  /* 0x000000080800720b */ /* 0x000fc60003f48000 */
[----:B------:R-:W2:Y:S01]  /*5d80*/  FRND R13, R13 ;  /* 0x0000000d000d7307 */ /* 0x000ea20000201000 */
[----:B0-----:R-:W-:Y:S02]  /*5d90*/  FSETP.GT.AND P0, PT, R4, -127, PT ;  /* 0xc2fe00000400780b */ /* 0x001fe40003f04000 */
[----:B------:R-:W-:Y:S02]  /*5da0*/  @!P4 FSEL R8, R8, -127, P2 ;  /* 0xc2fe00000808c808 */ /* 0x000fe40001000000 */
[----:B------:R-:W-:-:S03]  /*5db0*/  FSETP.NAN.AND P2, PT, R4, R4, PT ;  /* 0x000000040400720b */ /* 0x000fc60003f48000 */
[----:B------:R-:W0:Y:S01]  /*5dc0*/  FRND R6, R6 ;  /* 0x0000000600067307 */ /* 0x000e220000201000 */
[----:B-1----:R-:W-:-:S05]  /*5dd0*/  FSETP.GT.AND P3, PT, R5, -127, PT ;  /* 0xc2fe00000500780b */ /* 0x002fca0003f64000 */
[----:B------:R-:W-:Y:S02]  /*5de0*/  @!P0 FSEL R4, R4, -127, P2 ;  /* 0xc2fe000004048808 */ /* 0x000fe40001000000 */
[----:B------:R-:W1:Y:S01]  /*5df0*/  FRND R3, R3 ;  /* 0x0000000300037307 */ /* 0x000e620000201000 */
[----:B--2---:R-:W-:Y:S02]  /*5e00*/  FSETP.GT.AND P2, PT, R13, -127, PT ;  /* 0xc2fe00000d00780b */ /* 0x004fe40003f44000 */
[----:B------:R-:W-:Y:S02]  /*5e10*/  FSETP.NAN.AND P0, PT, R5, R5, PT ;  /* 0x000000050500720b */ /* 0x000fe40003f08000 */
[----:B------:R-:W-:Y:S02]  /*5e20*/  FSETP.NAN.AND P6, PT, R13, R13, PT ;  /* 0x0000000d0d00720b */ /* 0x000fe40003fc8000 */
[----:B------:R-:W-:Y:S01]  /*5e30*/  @!P3 FSEL R5, R5, -127, P0 ;  /* 0xc2fe00000505b808 */ /* 0x000fe20000000000 */
[----:B------:R-:W2:Y:S01]  /*5e40*/  FRND R15, R15 ;  /* 0x0000000f000f7307 */ /* 0x000ea20000201000 */
[----:B0-----:R-:W-:-:S02]  /*5e50*/  FSETP.GT.AND P4, PT, R6, -127, PT ;  /* 0xc2fe00000600780b */ /* 0x001fc40003f84000 */
[----:B------:R-:W-:Y:S02]  /*5e60*/  FSETP.GEU.AND P3, PT, R4, 127, PT ;  /* 0x42fe00000400780b */ /* 0x000fe40003f6e000 */
[----:B------:R-:W-:Y:S02]  /*5e70*/  FSETP.NAN.AND P0, PT, R6, R6, PT ;  /* 0x000000060600720b */ /* 0x000fe40003f08000 */
[----:B------:R-:W-:Y:S01]  /*5e80*/  @!P2 FSEL R13, R13, -127, P6 ;  /* 0xc2fe00000d0da808 */ /* 0x000fe20003000000 */
[----:B------:R-:W0:Y:S01]  /*5e90*/  F2I.S16.TRUNC.NTZ R7, R4 ;  /* 0x0000000400077305 */ /* 0x000e22000020e900 */
[C---:B-1----:R-:W-:Y:S02]  /*5ea0*/  FSETP.GT.AND P5, PT, R3.reuse, -127, PT ;  /* 0xc2fe00000300780b */ /* 0x042fe40003fa4000 */
[----:B------:R-:W-:-:S03]  /*5eb0*/  FSETP.NAN.AND P6, PT, R3, R3, PT ;  /* 0x000000030300720b */ /* 0x000fc60003fc8000 */
[----:B------:R-:W-:Y:S02]  /*5ec0*/  @!P4 FSEL R6, R6, -127, P0 ;  /* 0xc2fe00000606c808 */ /* 0x000fe40000000000 */
[----:B------:R-:W1:Y:S01]  /*5ed0*/  F2I.S16.TRUNC.NTZ R10, R9 ;  /* 0x00000009000a7305 */ /* 0x000e62000020e900 */
[----:B--2---:R-:W-:Y:S02]  /*5ee0*/  FSETP.GT.AND P2, PT, R15, -127, PT ;  /* 0xc2fe00000f00780b */ /* 0x004fe40003f44000 */
[----:B------:R-:W-:Y:S02]  /*5ef0*/  FSETP.NAN.AND P4, PT, R4, R4, PT ;  /* 0x000000040400720b */ /* 0x000fe40003f88000 */
[----:B------:R-:W-:Y:S02]  /*5f00*/  FSETP.GEU.AND P0, PT, R9, 127, PT ;  /* 0x42fe00000900780b */ /* 0x000fe40003f0e000 */
[----:B------:R-:W-:Y:S01]  /*5f10*/  @!P5 FSEL R3, R3, -127, P6 ;  /* 0xc2fe00000303d808 */ /* 0x000fe20003000000 */
[----:B------:R-:W2:Y:S01]  /*5f20*/  F2I.S16.TRUNC.NTZ R11, R8 ;  /* 0x00000008000b7305 */ /* 0x000ea2000020e900 */
[----:B0-----:R-:W-:-:S02]  /*5f30*/  LOP3.LUT R7, R7, 0xffff, RZ, 0xc0, !PT ;  /* 0x0000ffff07077812 */ /* 0x001fc400078ec0ff */
[----:B------:R-:W-:Y:S02]  /*5f40*/  FSETP.NAN.AND P6, PT, R15, R15, PT ;  /* 0x0000000f0f00720b */ /* 0x000fe40003fc8000 */
[----:B------:R-:W-:Y:S02]  /*5f50*/  @P3 SEL R7, R7, 0x7f, P4 ;  /* 0x0000007f07073807 */ /* 0x000fe40002000000 */
[----:B------:R-:W-:Y:S01]  /*5f60*/  FSETP.GEU.AND P4, PT, R8, 127, PT ;  /* 0x42fe00000800780b */ /* 0x000fe20003f8e000 */
[----:B------:R-:W0:Y:S01]  /*5f70*/  F2I.S16.TRUNC.NTZ R4, R13 ;  /* 0x0000000d00047305 */ /* 0x000e22000020e900 */
[----:B------:R-:W-:Y:S02]  /*5f80*/  FSETP.GEU.AND P5, PT, R13, 127, PT ;  /* 0x42fe00000d00780b */ /* 0x000fe40003fae000 */
[----:B------:R-:W-:Y:S02]  /*5f90*/  FSETP.NAN.AND P3, PT, R9, R9, PT ;  /* 0x000000090900720b */ /* 0x000fe40003f68000 */
[----:B-1----:R-:W-:-:S02]  /*5fa0*/  LOP3.LUT R10, R10, 0xffff, RZ, 0xc0, !PT ;  /* 0x0000ffff0a0a7812 */ /* 0x002fc400078ec0ff */
[----:B------:R-:W-:Y:S01]  /*5fb0*/  @!P2 FSEL R15, R15, -127, P6 ;  /* 0xc2fe00000f0fa808 */ /* 0x000fe20003000000 */
[----:B------:R-:W1:Y:S01]  /*5fc0*/  F2I.S16.TRUNC.NTZ R12, R5 ;  /* 0x00000005000c7305 */ /* 0x000e62000020e900 */
[----:B------:R-:W-:Y:S02]  /*5fd0*/  @P0 SEL R10, R10, 0x7f, P3 ;  /* 0x0000007f0a0a0807 */ /* 0x000fe40001800000 */
[C---:B------:R-:W-:Y:S02]  /*5fe0*/  FSETP.GEU.AND P0, PT, R5.reuse, 127, PT ;  /* 0x42fe00000500780b */ /* 0x040fe40003f0e000 */
[----:B------:R-:W-:Y:S02]  /*5ff0*/  FSETP.NAN.AND P2, PT, R5, R5, PT ;  /* 0x000000050500720b */ /* 0x000fe40003f48000 */
[----:B------:R-:W-:Y:S01]  /*6000*/  FSETP.NAN.AND P3, PT, R8, R8, PT ;  /* 0x000000080800720b */ /* 0x000fe20003f68000 */
[----:B------:R-:W3:Y:S01]  /*6010*/  F2I.S16.TRUNC.NTZ R14, R6 ;  /* 0x00000006000e7305 */ /* 0x000ee2000020e900 */
[----:B--2---:R-:W-:-:S02]  /*6020*/  LOP3.LUT R11, R11, 0xffff, RZ, 0xc0, !PT ;  /* 0x0000ffff0b0b7812 */ /* 0x004fc400078ec0ff */
[----:B------:R-:W-:Y:S02]  /*6030*/  FSETP.NAN.AND P6, PT, R13, R13, PT ;  /* 0x0000000d0d00720b */ /* 0x000fe40003fc8000 */
[----:B0-----:R-:W-:Y:S02]  /*6040*/  LOP3.LUT R4, R4, 0xffff, RZ, 0xc0, !PT ;  /* 0x0000ffff04047812 */ /* 0x001fe400078ec0ff */
[----:B------:R-:W-:Y:S01]  /*6050*/  @P4 SEL R11, R11, 0x7f, P3 ;  /* 0x0000007f0b0b4807 */ /* 0x000fe20001800000 */
[----:B------:R-:W0:Y:S01]  /*6060*/  F2I.S16.TRUNC.NTZ R9, R3 ;  /* 0x0000000300097305 */ /* 0x000e22000020e900 */
[----:B------:R-:W-:Y:S02]  /*6070*/  @P5 SEL R4, R4, 0x7f, P6 ;  /* 0x0000007f04045807 */ /* 0x000fe40003000000 */
[----:B------:R-:W-:Y:S02]  /*6080*/  FSETP.GEU.AND P3, PT, R6, 127, PT ;  /* 0x42fe00000600780b */ /* 0x000fe40003f6e000 */
[----:B------:R-:W-:-:S02]  /*6090*/  FSETP.GEU.AND P4, PT, R3, 127, PT ;  /* 0x42fe00000300780b */ /* 0x000fc40003f8e000 */
[----:B------:R-:W-:Y:S01]  /*60a0*/  FSETP.GEU.AND P5, PT, R15, 127, PT ;  /* 0x42fe00000f00780b */ /* 0x000fe20003fae000 */
[----:B------:R-:W2:Y:S01]  /*60b0*/  F2I.S16.TRUNC.NTZ R5, R15 ;  /* 0x0000000f00057305 */ /* 0x000ea2000020e900 */
[----:B-1----:R-:W-:Y:S02]  /*60c0*/  LOP3.LUT R12, R12, 0xffff, RZ, 0xc0, !PT ;  /* 0x0000ffff0c0c7812 */ /* 0x002fe400078ec0ff */
[----:B------:R-:W-:Y:S02]  /*60d0*/  FSETP.NAN.AND P6, PT, R6, R6, PT ;  /* 0x000000060600720b */ /* 0x000fe40003fc8000 */
[----:B------:R-:W-:Y:S02]  /*60e0*/  @P0 SEL R12, R12, 0x7f, P2 ;  /* 0x0000007f0c0c0807 */ /* 0x000fe40001000000 */
[----:B------:R-:W-:Y:S02]  /*60f0*/  FSETP.NAN.AND P0, PT, R3, R3, PT ;  /* 0x000000030300720b */ /* 0x000fe40003f08000 */
[----:B------:R-:W-:-:S02]  /*6100*/  FSETP.NAN.AND P2, PT, R15, R15, PT ;  /* 0x0000000f0f00720b */ /* 0x000fc40003f48000 */
[----:B---3--:R-:W-:Y:S02]  /*6110*/  LOP3.LUT R14, R14, 0xffff, RZ, 0xc0, !PT ;  /* 0x0000ffff0e0e7812 */ /* 0x008fe400078ec0ff */
[----:B0-----:R-:W-:Y:S02]  /*6120*/  LOP3.LUT R9, R9, 0xffff, RZ, 0xc0, !PT ;  /* 0x0000ffff09097812 */ /* 0x001fe400078ec0ff */
[----:B------:R-:W-:Y:S02]  /*6130*/  @P3 SEL R14, R14, 0x7f, P6 ;  /* 0x0000007f0e0e3807 */ /* 0x000fe40003000000 */
[----:B--2---:R-:W-:Y:S02]  /*6140*/  LOP3.LUT R5, R5, 0xffff, RZ, 0xc0, !PT ;  /* 0x0000ffff05057812 */ /* 0x004fe400078ec0ff */
[----:B------:R-:W-:Y:S02]  /*6150*/  @P4 SEL R9, R9, 0x7f, P0 ;  /* 0x0000007f09094807 */ /* 0x000fe40000000000 */
[----:B------:R-:W-:-:S02]  /*6160*/  @P5 SEL R5, R5, 0x7f, P2 ;  /* 0x0000007f05055807 */ /* 0x000fc40001000000 */
[----:B------:R-:W-:Y:S02]  /*6170*/  PRMT R7, R10, 0x3340, R7 ;  /* 0x000033400a077816 */ /* 0x000fe40000000007 */
[----:B------:R-:W-:Y:S02]  /*6180*/  PRMT R4, R11, 0x3340, R4 ;  /* 0x000033400b047816 */ /* 0x000fe40000000004 */
[----:B------:R-:W-:Y:S02]  /*6190*/  PRMT R12, R12, 0x3340, R9 ;  /* 0x000033400c0c7816 */ /* 0x000fe40000000009 */
[----:B------:R-:W-:Y:S02]  /*61a0*/  PRMT R5, R14, 0x3340, R5 ;  /* 0x000033400e057816 */ /* 0x000fe40000000005 */
[C---:B------:R-:W-:Y:S01]  /*61b0*/  IADD3 R6, P0, R0.reuse, c[0x0][0x1c0], RZ ;  /* 0x0000700000067a10 */ /* 0x040fe20007f1e0ff */
[----:B------:R-:W-:Y:S01]  /*61c0*/  CS2R R14, SRZ ;  /* 0x00000000000e7805 */ /* 0x000fe2000001ff00 */
[----:B------:R-:W-:-:S02]  /*61d0*/  IADD3 R8, R0, 0x400, RZ ;  /* 0x0000040000087810 */ /* 0x000fc40007ffe0ff */
[----:B------:R-:W-:Y:S02]  /*61e0*/  PRMT R16, R7, 0x5410, R4 ;  /* 0x0000541007107816 */ /* 0x000fe40000000004 */
[----:B------:R-:W-:Y:S01]  /*61f0*/  PRMT R17, R12, 0x5410, R5 ;  /* 0x000054100c117816 */ /* 0x000fe20000000005 */
[----:B------:R-:W-:Y:S01]  /*6200*/  IMAD.WIDE R4, R8, R19, c[0x0][0x1a8] ;  /* 0x00006a0008047625 */ /* 0x000fe200078e0213 */
[----:B------:R-:W-:Y:S01]  /*6210*/  CS2R R12, SRZ ;  /* 0x00000000000c7805 */ /* 0x000fe2000001ff00 */
[----:B------:R-:W-:-:S05]  /*6220*/  LEA.HI.X.SX32 R7, R0, c[0x0][0x1c4], 0x1, P0 ;  /* 0x0000710000077a11 */ /* 0x000fca00000f0eff */
[----:B------:R0:W-:Y:S04]  /*6230*/  @!P1 STG.E.64 [R6.64], R16 ;  /* 0x0000001006009986 */ /* 0x0001e8000c101b04 */
[----:B------:R-:W2:Y:S01]  /*6240*/  @!P1 LDG.E.EF.128 R12, [R4.64] ;  /* 0x00000004040c9981 */ /* 0x000ea2000c0e1d00 */
[----:B------:R-:W-:Y:S01]  /*6250*/  IADD3 R0, R0, 0x800, RZ ;  /* 0x0000080000007810 */ /* 0x000fe20007ffe0ff */
[C---:B--2---:R-:W-:Y:S01]  /*6260*/  IMAD.U32 R3, R12.reuse, 0x10000, RZ ;  /* 0x000100000c037824 */ /* 0x044fe200078e00ff */
[----:B------:R-:W-:Y:S01]  /*6270*/  PRMT R12, R12, 0x7632, R12 ;  /* 0x000076320c0c7816 */ /* 0x000fe2000000000c */
[C---:B------:R-:W-:Y:S01]  /*6280*/  IMAD.U32 R9, R14.reuse, 0x10000, RZ ;  /* 0x000100000e097824 */ /* 0x040fe200078e00ff */
[----:B------:R-:W-:Y:S01]  /*6290*/  PRMT R14, R14, 0x7632, R14 ;  /* 0x000076320e0e7816 */ /* 0x000fe2000000000e */
[C---:B------:R-:W-:Y:S01]  /*62a0*/  FMUL R10, R2.reuse, R3 ;  /* 0x00000003020a7220 */ /* 0x040fe20000400000 */
[C---:B------:R-:W-:Y:S01]  /*62b0*/  IMAD.U32 R3, R13.reuse, 0x10000, RZ ;  /* 0x000100000d037824 */ /* 0x040fe200078e00ff */
[----:B------:R-:W-:Y:S01]  /*62c0*/  PRMT R13, R13, 0x7632, R13 ;  /* 0x000076320d0d7816 */ /* 0x000fe2000000000d */
[----:B------:R-:W-:-:S02]  /*62d0*/  FMUL R9, R2, R9 ;  /* 0x0000000902097220 */ /* 0x000fc40000400000 */
[C---:B------:R-:W-:Y:S01]  /*62e0*/  FMUL R11, R2.reuse, R3 ;  /* 0x00000003020b7220 */ /* 0x040fe20000400000 */
[----:B------:R-:W-:Y:S01]  /*62f0*/  IMAD.U32 R3, R15, 0x10000, RZ ;  /* 0x000100000f037824 */ /* 0x000fe200078e00ff */
[----:B------:R-:W1:Y:S01]  /*6300*/  FRND R10, R10 ;  /* 0x0000000a000a7307 */ /* 0x000e620000201000 */
[----:B------:R-:W-:Y:S01]  /*6310*/  IMAD.U32 R13, R13, 0x10000, RZ ;  /* 0x000100000d0d7824 */ /* 0x000fe200078e00ff */
[----:B------:R-:W-:Y:S01]  /*6320*/  PRMT R15, R15, 0x7632, R15 ;  /* 0x000076320f0f7816 */ /* 0x000fe2000000000f */
[----:B------:R-:W-:Y:S01]  /*6330*/  FMUL R5, R2, R3 ;  /* 0x0000000302057220 */ /* 0x000fe20000400000 */
[----:B------:R-:W-:Y:S01]  /*6340*/  IMAD.U32 R3, R12, 0x10000, RZ ;  /* 0x000100000c037824 */ /* 0x000fe200078e00ff */
[C---:B------:R-:W-:Y:S02]  /*6350*/  FMUL R13, R2.reuse, R13 ;  /* 0x0000000d020d7220 */ /* 0x040fe40000400000 */
[----:B------:R-:W-:Y:S01]  /*6360*/  IMAD.U32 R15, R15, 0x10000, RZ ;  /* 0x000100000f0f7824 */ /* 0x000fe200078e00ff */
[----:B------:R-:W-:Y:S01]  /*6370*/  FMUL R4, R2, R3 ;  /* 0x0000000302047220 */ /* 0x000fe20000400000 */
[----:B------:R-:W2:Y:S01]  /*6380*/  FRND R11, R11 ;  /* 0x0000000b000b7307 */ /* 0x000ea20000201000 */
[----:B------:R-:W-:Y:S01]  /*6390*/  IMAD.U32 R3, R14, 0x10000, RZ ;  /* 0x000100000e037824 */ /* 0x000fe200078e00ff */
[----:B------:R-:W-:-:S03]  /*63a0*/  FMUL R15, R2, R15 ;  /* 0x0000000f020f7220 */ /* 0x000fc60000400000 */
[----:B------:R-:W-:Y:S01]  /*63b0*/  FMUL R3, R2, R3 ;  /* 0x0000000302037220 */ /* 0x000fe20000400000 */
[C---:B-1----:R-:W-:Y:S02]  /*63c0*/  FSETP.GT.AND P2, PT, R10.reuse, -127, PT ;  /* 0xc2fe00000a00780b */ /* 0x042fe40003f44000 */
[----:B------:R-:W1:Y:S01]  /*63d0*/  FRND R4, R4 ;  /* 0x0000000400047307 */ /* 0x000e620000201000 */
[----:B------:R-:W-:-:S07]  /*63e0*/  FSETP.NAN.AND P3, PT, R10, R10, PT ;  /* 0x0000000a0a00720b */ /* 0x000fce0003f68000 */
[----:B------:R-:W3:Y:S01]  /*63f0*/  FRND R9, R9 ;  /* 0x0000000900097307 */ /* 0x000ee20000201000 */
[C---:B--2---:R-:W-:Y:S02]  /*6400*/  FSETP.GT.AND P4, PT, R11.reuse, -127, PT ;  /* 0xc2fe00000b00780b */ /* 0x044fe40003f84000 */
[----:B------:R-:W-:Y:S02]  /*6410*/  @!P2 FSEL R10, R10, -127, P3 ;  /* 0xc2fe00000a0aa808 */ /* 0x000fe40001800000 */
[----:B------:R-:W-:-:S03]  /*6420*/  FSETP.NAN.AND P2, PT, R11, R11, PT ;  /* 0x0000000b0b00720b */ /* 0x000fc60003f48000 */
[----:B------:R-:W2:Y:S01]  /*6430*/  FRND R13, R13 ;  /* 0x0000000d000d7307 */ /* 0x000ea20000201000 */
[----:B-1----:R-:W-:-:S05]  /*6440*/  FSETP.GT.AND P0, PT, R4, -127, PT ;  /* 0xc2fe00000400780b */ /* 0x002fca0003f04000 */
[----:B------:R-:W-:Y:S02]  /*6450*/  @!P4 FSEL R11, R11, -127, P2 ;  /* 0xc2fe00000b0bc808 */ /* 0x000fe40001000000 */
[----:B------:R-:W1:Y:S01]  /*6460*/  FRND R5, R5 ;  /* 0x0000000500057307 */ /* 0x000e620000201000 */
[----:B------:R-:W-:Y:S02]  /*6470*/  FSETP.NAN.AND P2, PT, R4, R4, PT ;  /* 0x000000040400720b */ /* 0x000fe40003f48000 */
[----:B---3--:R-:W-:-:S03]  /*6480*/  FSETP.GT.AND P3, PT, R9, -127, PT ;  /* 0xc2fe00000900780b */ /* 0x008fc60003f64000 */
[----:B------:R-:W-:Y:S02]  /*6490*/  @!P0 FSEL R4, R4, -127, P2 ;  /* 0xc2fe000004048808 */ /* 0x000fe40001000000 */
[----:B------:R-:W3:Y:S01]  /*64a0*/  FRND R3, R3 ;  /* 0x0000000300037307 */ /* 0x000ee20000201000 */
[----:B--2---:R-:W-:Y:S02]  /*64b0*/  FSETP.GT.AND P2, PT, R13, -127, PT ;  /* 0xc2fe00000d00780b */ /* 0x004fe40003f44000 */
[----:B------:R-:W-:Y:S02]  /*64c0*/  FSETP.NAN.AND P0, PT, R9, R9, PT ;  /* 0x000000090900720b */ /* 0x000fe40003f08000 */
[----:B------:R-:W-:-:S03]  /*64d0*/  FSETP.NAN.AND P6, PT, R13, R13, PT ;  /* 0x0000000d0d00720b */ /* 0x000fc60003fc8000 */
[----:B------:R-:W2:Y:S01]  /*64e0*/  FRND R15, R15 ;  /* 0x0000000f000f7307 */ /* 0x000ea20000201000 */
[----:B-1----:R-:W-:Y:S02]  /*64f0*/  FSETP.GT.AND P4, PT, R5, -127, PT ;  /* 0xc2fe00000500780b */ /* 0x002fe40003f84000 */
[----:B------:R-:W-:Y:S02]  /*6500*/  @!P3 FSEL R9, R9, -127, P0 ;  /* 0xc2fe00000909b808 */ /* 0x000fe40000000000 */
[----:B------:R-:W-:Y:S02]  /*6510*/  FSETP.GEU.AND P3, PT, R4, 127, PT ;  /* 0x42fe00000400780b */ /* 0x000fe40003f6e000 */
[----:B------:R-:W-:Y:S01]  /*6520*/  FSETP.NAN.AND P0, PT, R5, R5, PT ;  /* 0x000000050500720b */ /* 0x000fe20003f08000 */
[----:B0-----:R-:W0:Y:S01]  /*6530*/  F2I.S16.TRUNC.NTZ R6, R4 ;  /* 0x0000000400067305 */ /* 0x001e22000020e900 */
[----:B---3--:R-:W-:Y:S02]  /*6540*/  FSETP.GT.AND P5, PT, R3, -127, PT ;  /* 0xc2fe00000300780b */ /* 0x008fe40003fa4000 */
[----:B------:R-:W-:-:S02]  /*6550*/  @!P2 FSEL R13, R13, -127, P6 ;  /* 0xc2fe00000d0da808 */ /* 0x000fc40003000000 */
[----:B------:R-:W-:Y:S02]  /*6560*/  FSETP.NAN.AND P6, PT, R3, R3, PT ;  /* 0x000000030300720b */ /* 0x000fe40003fc8000 */
[----:B------:R-:W-:Y:S01]  /*6570*/  @!P4 FSEL R5, R5, -127, P0 ;  /* 0xc2fe00000505c808 */ /* 0x000fe20000000000 */
        /* <DEDUP_REMOVED lines=23> */
[----:B0-----:R-:W-:Y:S01]  /*66f0*/  LOP3.LUT R4, R4, 0xffff, RZ, 0xc0, !PT ;  /* 0x0000ffff04047812 */ /* 0x001fe200078ec0ff */
[----:B------:R-:W-:Y:S01]  /*6700*/  CS2R R12, SRZ ;  /* 0x00000000000c7805 */ /* 0x000fe2000001ff00 */
[----:B------:R-:W-:Y:S01]  /*6710*/  @P4 SEL R7, R7, 0x7f, P3 ;  /* 0x0000007f07074807 */ /* 0x000fe20001800000 */
[----:B------:R-:W0:Y:S01]  /*6720*/  F2I.S16.TRUNC.NTZ R10, R3 ;  /* 0x00000003000a7305 */ /* 0x000e22000020e900 */
[----:B------:R-:W-:Y:S02]  /*6730*/  @P5 SEL R4, R4, 0x7f, P6 ;  /* 0x0000007f04045807 */ /* 0x000fe40003000000 */
[----:B------:R-:W-:Y:S02]  /*6740*/  FSETP.GEU.AND P3, PT, R5, 127, PT ;  /* 0x42fe00000500780b */ /* 0x000fe40003f6e000 */
[----:B------:R-:W-:-:S02]  /*6750*/  FSETP.GEU.AND P4, PT, R3, 127, PT ;  /* 0x42fe00000300780b */ /* 0x000fc40003f8e000 */
[----:B------:R-:W-:Y:S01]  /*6760*/  FSETP.GEU.AND P5, PT, R15, 127, PT ;  /* 0x42fe00000f00780b */ /* 0x000fe20003fae000 */
[----:B------:R2:W4:Y:S01]  /*6770*/  F2I.S16.TRUNC.NTZ R9, R15 ;  /* 0x0000000f00097305 */ /* 0x000522000020e900 */
[----:B-1----:R-:W-:Y:S02]  /*6780*/  LOP3.LUT R11, R14, 0xffff, RZ, 0xc0, !PT ;  /* 0x0000ffff0e0b7812 */ /* 0x002fe400078ec0ff */
[----:B------:R-:W-:Y:S02]  /*6790*/  FSETP.NAN.AND P6, PT, R5, R5, PT ;  /* 0x000000050500720b */ /* 0x000fe40003fc8000 */
[----:B------:R-:W-:Y:S02]  /*67a0*/  @P0 SEL R11, R11, 0x7f, P2 ;  /* 0x0000007f0b0b0807 */ /* 0x000fe40001000000 */
[----:B------:R-:W-:Y:S02]  /*67b0*/  FSETP.NAN.AND P0, PT, R3, R3, PT ;  /* 0x000000030300720b */ /* 0x000fe40003f08000 */
[----:B------:R-:W-:-:S02]  /*67c0*/  FSETP.NAN.AND P2, PT, R15, R15, PT ;  /* 0x0000000f0f00720b */ /* 0x000fc40003f48000 */
[----:B---3--:R-:W-:Y:S01]  /*67d0*/  LOP3.LUT R16, R16, 0xffff, RZ, 0xc0, !PT ;  /* 0x0000ffff10107812 */ /* 0x008fe200078ec0ff */
[----:B--2---:R-:W-:Y:S01]  /*67e0*/  CS2R R14, SRZ ;  /* 0x00000000000e7805 */ /* 0x004fe2000001ff00 */
[----:B0-----:R-:W-:Y:S02]  /*67f0*/  LOP3.LUT R10, R10, 0xffff, RZ, 0xc0, !PT ;  /* 0x0000ffff0a0a7812 */ /* 0x001fe400078ec0ff */
[----:B------:R-:W-:Y:S02]  /*6800*/  @P3 SEL R16, R16, 0x7f, P6 ;  /* 0x0000007f10103807 */ /* 0x000fe40003000000 */
[----:B----4-:R-:W-:Y:S02]  /*6810*/  LOP3.LUT R9, R9, 0xffff, RZ, 0xc0, !PT ;  /* 0x0000ffff09097812 */ /* 0x010fe400078ec0ff */
[----:B------:R-:W-:Y:S02]  /*6820*/  @P4 SEL R10, R10, 0x7f, P0 ;  /* 0x0000007f0a0a4807 */ /* 0x000fe40000000000 */
[----:B------:R-:W-:-:S02]  /*6830*/  @P5 SEL R9, R9, 0x7f, P2 ;  /* 0x0000007f09095807 */ /* 0x000fc40001000000 */
[----:B------:R-:W-:Y:S02]  /*6840*/  PRMT R17, R17, 0x3340, R6 ;  /* 0x0000334011117816 */ /* 0x000fe40000000006 */
[----:B------:R-:W-:Y:S02]  /*6850*/  PRMT R4, R7, 0x3340, R4 ;  /* 0x0000334007047816 */ /* 0x000fe40000000004 */
[----:B------:R-:W-:Y:S02]  /*6860*/  PRMT R10, R11, 0x3340, R10 ;  /* 0x000033400b0a7816 */ /* 0x000fe4000000000a */
[----:B------:R-:W-:Y:S02]  /*6870*/  PRMT R9, R16, 0x3340, R9 ;  /* 0x0000334010097816 */ /* 0x000fe40000000009 */
[----:B------:R-:W-:Y:S02]  /*6880*/  IADD3 R6, P0, R8, c[0x0][0x1c0], RZ ;  /* 0x0000700008067a10 */ /* 0x000fe40007f1e0ff */
[----:B------:R-:W-:Y:S01]  /*6890*/  PRMT R16, R17, 0x5410, R4 ;  /* 0x0000541011107816 */ /* 0x000fe20000000004 */
[----:B------:R-:W-:Y:S01]  /*68a0*/  IMAD.WIDE R4, R0, R19, c[0x0][0x1a8] ;  /* 0x00006a0000047625 */ /* 0x000fe200078e0213 */
[----:B------:R-:W-:-:S02]  /*68b0*/  PRMT R17, R10, 0x5410, R9 ;  /* 0x000054100a117816 */ /* 0x000fc40000000009 */
[----:B------:R-:W-:-:S05]  /*68c0*/  LEA.HI.X.SX32 R7, R8, c[0x0][0x1c4], 0x1, P0 ;  /* 0x0000710008077a11 */ /* 0x000fca00000f0eff */
[----:B------:R0:W-:Y:S04]  /*68d0*/  @!P1 STG.E.64 [R6.64], R16 ;  /* 0x0000001006009986 */ /* 0x0001e8000c101b04 */
[----:B------:R-:W2:Y:S02]  /*68e0*/  @!P1 LDG.E.EF.128 R12, [R4.64] ;  /* 0x00000004040c9981 */ /* 0x000ea4000c0e1d00 */
[C---:B--2---:R-:W-:Y:S01]  /*68f0*/  IMAD.U32 R3, R12.reuse, 0x10000, RZ ;  /* 0x000100000c037824 */ /* 0x044fe200078e00ff */
[----:B------:R-:W-:Y:S01]  /*6900*/  PRMT R12, R12, 0x7632, R12 ;  /* 0x000076320c0c7816 */ /* 0x000fe2000000000c */
[C---:B------:R-:W-:Y:S01]  /*6910*/  IMAD.U32 R9, R14.reuse, 0x10000, RZ ;  /* 0x000100000e097824 */ /* 0x040fe200078e00ff */
[----:B------:R-:W-:Y:S01]  /*6920*/  PRMT R14, R14, 0x7632, R14 ;  /* 0x000076320e0e7816 */ /* 0x000fe2000000000e */
[C---:B------:R-:W-:Y:S01]  /*6930*/  FMUL R8, R2.reuse, R3 ;  /* 0x0000000302087220 */ /* 0x040fe20000400000 */
[C---:B------:R-:W-:Y:S01]  /*6940*/  IMAD.U32 R3, R13.reuse, 0x10000, RZ ;  /* 0x000100000d037824 */ /* 0x040fe200078e00ff */
[----:B------:R-:W-:Y:S01]  /*6950*/  FMUL R9, R2, R9 ;  /* 0x0000000902097220 */ /* 0x000fe20000400000 */
[----:B------:R-:W-:-:S02]  /*6960*/  PRMT R13, R13, 0x7632, R13 ;  /* 0x000076320d0d7816 */ /* 0x000fc4000000000d */
[C---:B------:R-:W-:Y:S01]  /*6970*/  FMUL R10, R2.reuse, R3 ;  /* 0x00000003020a7220 */ /* 0x040fe20000400000 */
[----:B------:R-:W1:Y:S01]  /*6980*/  FRND R8, R8 ;  /* 0x0000000800087307 */ /* 0x000e620000201000 */
[C---:B------:R-:W-:Y:S01]  /*6990*/  IMAD.U32 R3, R15.reuse, 0x10000, RZ ;  /* 0x000100000f037824 */ /* 0x040fe200078e00ff */
[----:B------:R-:W-:Y:S01]  /*69a0*/  PRMT R15, R15, 0x7632, R15 ;  /* 0x000076320f0f7816 */ /* 0x000fe2000000000f */
[----:B------:R-:W-:Y:S02]  /*69b0*/  IMAD.U32 R13, R13, 0x10000, RZ ;  /* 0x000100000d0d7824 */ /* 0x000fe400078e00ff */
[----:B------:R-:W-:Y:S01]  /*69c0*/  FMUL R5, R2, R3 ;  /* 0x0000000302057220 */ /* 0x000fe20000400000 */
[----:B------:R-:W-:Y:S01]  /*69d0*/  IMAD.U32 R3, R12, 0x10000, RZ ;  /* 0x000100000c037824 */ /* 0x000fe200078e00ff */
[C---:B------:R-:W-:Y:S01]  /*69e0*/  FMUL R13, R2.reuse, R13 ;  /* 0x0000000d020d7220 */ /* 0x040fe20000400000 */
[----:B------:R-:W2:Y:S01]  /*69f0*/  FRND R10, R10 ;  /* 0x0000000a000a7307 */ /* 0x000ea20000201000 */
[----:B------:R-:W-:Y:S01]  /*6a00*/  IMAD.U32 R15, R15, 0x10000, RZ ;  /* 0x000100000f0f7824 */ /* 0x000fe200078e00ff */
[----:B------:R-:W-:Y:S01]  /*6a10*/  FMUL R4, R2, R3 ;  /* 0x0000000302047220 */ /* 0x000fe20000400000 */
[----:B------:R-:W-:-:S02]  /*6a20*/  IMAD.U32 R3, R14, 0x10000, RZ ;  /* 0x000100000e037824 */ /* 0x000fc400078e00ff */
[C---:B------:R-:W-:Y:S02]  /*6a30*/  FMUL R15, R2.reuse, R15 ;  /* 0x0000000f020f7220 */ /* 0x040fe40000400000 */
[----:B------:R-:W-:Y:S01]  /*6a40*/  FMUL R3, R2, R3 ;  /* 0x0000000302037220 */ /* 0x000fe20000400000 */
[----:B------:R-:W3:Y:S01]  /*6a50*/  FRND R9, R9 ;  /* 0x0000000900097307 */ /* 0x000ee20000201000 */
[C---:B-1----:R-:W-:Y:S02]  /*6a60*/  FSETP.GT.AND P2, PT, R8.reuse, -127, PT ;  /* 0xc2fe00000800780b */ /* 0x042fe40003f44000 */
[----:B------:R-:W-:-:S05]  /*6a70*/  FSETP.NAN.AND P4, PT, R8, R8, PT ;  /* 0x000000080800720b */ /* 0x000fca0003f88000 */
[----:B------:R-:W1:Y:S01]  /*6a80*/  FRND R4, R4 ;  /* 0x0000000400047307 */ /* 0x000e620000201000 */
[----:B--2---:R-:W-:-:S05]  /*6a90*/  FSETP.GT.AND P3, PT, R10, -127, PT ;  /* 0xc2fe00000a00780b */ /* 0x004fca0003f64000 */
[----:B------:R-:W-:Y:S02]  /*6aa0*/  @!P2 FSEL R8, R8, -127, P4 ;  /* 0xc2fe00000808a808 */ /* 0x000fe40002000000 */
[----:B------:R-:W2:Y:S01]  /*6ab0*/  FRND R5, R5 ;  /* 0x0000000500057307 */ /* 0x000ea20000201000 */
[----:B---3--:R-:W-:Y:S02]  /*6ac0*/  FSETP.GT.AND P0, PT, R9, -127, PT ;  /* 0xc2fe00000900780b */ /* 0x008fe40003f04000 */
[----:B------:R-:W-:-:S04]  /*6ad0*/  FSETP.NAN.AND P4, PT, R10, R10, PT ;  /* 0x0000000a0a00720b */ /* 0x000fc80003f88000 */
[----:B------:R-:W-:Y:S01]  /*6ae0*/  @!P3 FSEL R10, R10, -127, P4 ;  /* 0xc2fe00000a0ab808 */ /* 0x000fe20002000000 */
[----:B------:R-:W3:Y:S01]  /*6af0*/  FRND R13, R13 ;  /* 0x0000000d000d7307 */ /* 0x000ee20000201000 */
[----:B-1----:R-:W-:Y:S02]  /*6b00*/  FSETP.GT.AND P2, PT, R4, -127, PT ;  /* 0xc2fe00000400780b */ /* 0x002fe40003f44000 */
[----:B------:R-:W-:-:S04]  /*6b10*/  FSETP.NAN.AND P4, PT, R9, R9, PT ;  /* 0x000000090900720b */ /* 0x000fc80003f88000 */
[----:B------:R-:W-:Y:S01]  /*6b20*/  @!P0 FSEL R9, R9, -127, P4 ;  /* 0xc2fe000009098808 */ /* 0x000fe20002000000 */
[----:B------:R-:W1:Y:S01]  /*6b30*/  FRND R3, R3 ;  /* 0x0000000300037307 */ /* 0x000e620000201000 */
[----:B------:R-:W-:Y:S02]  /*6b40*/  FSETP.NAN.AND P0, PT, R4, R4, PT ;  /* 0x000000040400720b */ /* 0x000fe40003f08000 */
[----:B--2---:R-:W-:-:S03]  /*6b50*/  FSETP.GT.AND P3, PT, R5, -127, PT ;  /* 0xc2fe00000500780b */ /* 0x004fc60003f64000 */
[----:B------:R-:W-:Y:S02]  /*6b60*/  @!P2 FSEL R4, R4, -127, P0 ;  /* 0xc2fe00000404a808 */ /* 0x000fe40000000000 */
[----:B------:R-:W2:Y:S01]  /*6b70*/  FRND R15, R15 ;  /* 0x0000000f000f7307 */ /* 0x000ea20000201000 */
[----:B---3--:R-:W-:Y:S02]  /*6b80*/  FSETP.GT.AND P0, PT, R13, -127, PT ;  /* 0xc2fe00000d00780b */ /* 0x008fe40003f04000 */
[----:B------:R-:W-:Y:S02]  /*6b90*/  FSETP.NAN.AND P2, PT, R5, R5, PT ;  /* 0x000000050500720b */ /* 0x000fe40003f48000 */
[----:B------:R-:W-:-:S03]  /*6ba0*/  FSETP.NAN.AND P5, PT, R13, R13, PT ;  /* 0x0000000d0d00720b */ /* 0x000fc60003fa8000 */
[----:B------:R-:W3:Y:S01]  /*6bb0*/  F2I.S16.TRUNC.NTZ R2, R4 ;  /* 0x0000000400027305 */ /* 0x000ee2000020e900 */
[----:B------:R-:W-:Y:S02]  /*6bc0*/  @!P3 FSEL R5, R5, -127, P2 ;  /* 0xc2fe00000505b808 */ /* 0x000fe40001000000 */
[----:B-1----:R-:W-:Y:S02]  /*6bd0*/  FSETP.GT.AND P4, PT, R3, -127, PT ;  /* 0xc2fe00000300780b */ /* 0x002fe40003f84000 */
[C---:B------:R-:W-:Y:S02]  /*6be0*/  FSETP.GEU.AND P2, PT, R4.reuse, 127, PT ;  /* 0x42fe00000400780b */ /* 0x040fe40003f4e000 */
[----:B------:R-:W-:Y:S01]  /*6bf0*/  @!P0 FSEL R13, R13, -127, P5 ;  /* 0xc2fe00000d0d8808 */ /* 0x000fe20002800000 */
[----:B0-----:R-:W0:Y:S01]  /*6c00*/  F2I.S16.TRUNC.NTZ R6, R8 ;  /* 0x0000000800067305 */ /* 0x001e22000020e900 */
[----:B--2---:R-:W-:Y:S02]  /*6c10*/  FSETP.GT.AND P0, PT, R15, -127, PT ;  /* 0xc2fe00000f00780b */ /* 0x004fe40003f04000 */
[----:B------:R-:W-:-:S02]  /*6c20*/  FSETP.NAN.AND P3, PT, R4, R4, PT ;  /* 0x000000040400720b */ /* 0x000fc40003f68000 */
[C---:B------:R-:W-:Y:S02]  /*6c30*/  FSETP.NAN.AND P6, PT, R3.reuse, R3, PT ;  /* 0x000000030300720b */ /* 0x040fe40003fc8000 */
[----:B------:R-:W-:Y:S01]  /*6c40*/  FSETP.GEU.AND P5, PT, R8, 127, PT ;  /* 0x42fe00000800780b */ /* 0x000fe20003fae000 */
[----:B------:R-:W1:Y:S01]  /*6c50*/  F2I.S16.TRUNC.NTZ R7, R10 ;  /* 0x0000000a00077305 */ /* 0x000e62000020e900 */
[----:B---3--:R-:W-:Y:S02]  /*6c60*/  LOP3.LUT R2, R2, 0xffff, RZ, 0xc0, !PT ;  /* 0x0000ffff02027812 */ /* 0x008fe400078ec0ff */
[----:B------:R-:W-:Y:S02]  /*6c70*/  @!P4 FSEL R3, R3, -127, P6 ;  /* 0xc2fe00000303c808 */ /* 0x000fe40003000000 */
[----:B------:R-:W-:Y:S02]  /*6c80*/  @P2 SEL R2, R2, 0x7f, P3 ;  /* 0x0000007f02022807 */ /* 0x000fe40001800000 */
[----:B------:R-:W-:Y:S01]  /*6c90*/  FSETP.NAN.AND P3, PT, R15, R15, PT ;  /* 0x0000000f0f00720b */ /* 0x000fe20003f68000 */
[----:B------:R-:W2:Y:S01]  /*6ca0*/  F2I.S16.TRUNC.NTZ R4, R13 ;  /* 0x0000000d00047305 */ /* 0x000ea2000020e900 */
[----:B------:R-:W-:-:S02]  /*6cb0*/  FSETP.GEU.AND P2, PT, R10, 127, PT ;  /* 0x42fe00000a00780b */ /* 0x000fc40003f4e000 */
[----:B0-----:R-:W-:Y:S02]  /*6cc0*/  LOP3.LUT R11, R6, 0xffff, RZ, 0xc0, !PT ;  /* 0x0000ffff060b7812 */ /* 0x001fe400078ec0ff */
[----:B------:R-:W-:Y:S02]  /*6cd0*/  FSETP.GEU.AND P4, PT, R13, 127, PT ;  /* 0x42fe00000d00780b */ /* 0x000fe40003f8e000 */
[----:B------:R-:W-:Y:S01]  /*6ce0*/  @!P0 FSEL R15, R15, -127, P3 ;  /* 0xc2fe00000f0f8808 */ /* 0x000fe20001800000 */
[----:B------:R-:W0:Y:S01]  /*6cf0*/  F2I.S16.TRUNC.NTZ R6, R3 ;  /* 0x0000000300067305 */ /* 0x000e22000020e900 */
[----:B------:R-:W-:Y:S02]  /*6d00*/  FSETP.NAN.AND P6, PT, R8, R8, PT ;  /* 0x000000080800720b */ /* 0x000fe40003fc8000 */
[----:B------:R-:W-:Y:S02]  /*6d10*/  FSETP.GEU.AND P3, PT, R3, 127, PT ;  /* 0x42fe00000300780b */ /* 0x000fe40003f6e000 */
[----:B------:R-:W-:-:S02]  /*6d20*/  @P5 SEL R11, R11, 0x7f, P6 ;  /* 0x0000007f0b0b5807 */ /* 0x000fc40003000000 */
[----:B------:R-:W-:Y:S01]  /*6d30*/  FSETP.NAN.AND P6, PT, R10, R10, PT ;  /* 0x0000000a0a00720b */ /* 0x000fe20003fc8000 */
[----:B------:R-:W3:Y:S01]  /*6d40*/  F2I.S16.TRUNC.NTZ R12, R9 ;  /* 0x00000009000c7305 */ /* 0x000ee2000020e900 */
[----:B------:R-:W-:Y:S02]  /*6d50*/  FSETP.NAN.AND P5, PT, R13, R13, PT ;  /* 0x0000000d0d00720b */ /* 0x000fe40003fa8000 */
[----:B-1----:R-:W-:Y:S02]  /*6d60*/  LOP3.LUT R7, R7, 0xffff, RZ, 0xc0, !PT ;  /* 0x0000ffff07077812 */ /* 0x002fe400078ec0ff */
[----:B--2---:R-:W-:Y:S02]  /*6d70*/  LOP3.LUT R4, R4, 0xffff, RZ, 0xc0, !PT ;  /* 0x0000ffff04047812 */ /* 0x004fe400078ec0ff */
[----:B------:R-:W-:Y:S01]  /*6d80*/  @P2 SEL R7, R7, 0x7f, P6 ;  /* 0x0000007f07072807 */ /* 0x000fe20003000000 */
[----:B------:R3:W1:Y:S01]  /*6d90*/  F2I.S16.TRUNC.NTZ R14, R5 ;  /* 0x00000005000e7305 */ /* 0x000662000020e900 */
[----:B------:R-:W-:-:S02]  /*6da0*/  @P4 SEL R4, R4, 0x7f, P5 ;  /* 0x0000007f04044807 */ /* 0x000fc40002800000 */
[----:B------:R-:W-:Y:S02]  /*6db0*/  FSETP.GEU.AND P2, PT, R9, 127, PT ;  /* 0x42fe00000900780b */ /* 0x000fe40003f4e000 */
[----:B------:R-:W-:Y:S02]  /*6dc0*/  FSETP.GEU.AND P6, PT, R5, 127, PT ;  /* 0x42fe00000500780b */ /* 0x000fe40003fce000 */
[----:B------:R-:W-:Y:S01]  /*6dd0*/  FSETP.GEU.AND P4, PT, R15, 127, PT ;  /* 0x42fe00000f00780b */ /* 0x000fe20003f8e000 */
[----:B------:R-:W2:Y:S01]  /*6de0*/  F2I.S16.TRUNC.NTZ R8, R15 ;  /* 0x0000000f00087305 */ /* 0x000ea2000020e900 */
[----:B------:R-:W-:Y:S02]  /*6df0*/  FSETP.NAN.AND P0, PT, R3, R3, PT ;  /* 0x000000030300720b */ /* 0x000fe40003f08000 */
[----:B0-----:R-:W-:Y:S02]  /*6e00*/  LOP3.LUT R6, R6, 0xffff, RZ, 0xc0, !PT ;  /* 0x0000ffff06067812 */ /* 0x001fe400078ec0ff */
[----:B------:R-:W-:-:S02]  /*6e10*/  FSETP.NAN.AND P5, PT, R9, R9, PT ;  /* 0x000000090900720b */ /* 0x000fc40003fa8000 */
[----:B------:R-:W-:Y:S02]  /*6e20*/  @P3 SEL R6, R6, 0x7f, P0 ;  /* 0x0000007f06063807 */ /* 0x000fe40000000000 */
[----:B------:R-:W-:Y:S02]  /*6e30*/  FSETP.NAN.AND P0, PT, R5, R5, PT ;  /* 0x000000050500720b */ /* 0x000fe40003f08000 */
[----:B------:R-:W-:Y:S02]  /*6e40*/  FSETP.NAN.AND P3, PT, R15, R15, PT ;  /* 0x0000000f0f00720b */ /* 0x000fe40003f68000 */
[----:B---3--:R-:W-:Y:S02]  /*6e50*/  LOP3.LUT R5, R12, 0xffff, RZ, 0xc0, !PT ;  /* 0x0000ffff0c057812 */ /* 0x008fe400078ec0ff */
[----:B-1----:R-:W-:Y:S02]  /*6e60*/  LOP3.LUT R3, R14, 0xffff, RZ, 0xc0, !PT ;  /* 0x0000ffff0e037812 */ /* 0x002fe400078ec0ff */
[----:B--2---:R-:W-:-:S02]  /*6e70*/  LOP3.LUT R8, R8, 0xffff, RZ, 0xc0, !PT ;  /* 0x0000ffff08087812 */ /* 0x004fc400078ec0ff */
[----:B------:R-:W-:Y:S02]  /*6e80*/  @P2 SEL R5, R5, 0x7f, P5 ;  /* 0x0000007f05052807 */ /* 0x000fe40002800000 */
[----:B------:R-:W-:Y:S02]  /*6e90*/  @P6 SEL R3, R3, 0x7f, P0 ;  /* 0x0000007f03036807 */ /* 0x000fe40000000000 */
[----:B------:R-:W-:Y:S02]  /*6ea0*/  @P4 SEL R8, R8, 0x7f, P3 ;  /* 0x0000007f08084807 */ /* 0x000fe40001800000 */
[----:B------:R-:W-:Y:S02]  /*6eb0*/  PRMT R11, R11, 0x3340, R2 ;  /* 0x000033400b0b7816 */ /* 0x000fe40000000002 */
[----:B------:R-:W-:Y:S02]  /*6ec0*/  PRMT R4, R7, 0x3340, R4 ;  /* 0x0000334007047816 */ /* 0x000fe40000000004 */
[----:B------:R-:W-:-:S02]  /*6ed0*/  PRMT R5, R5, 0x3340, R6 ;  /* 0x0000334005057816 */ /* 0x000fc40000000006 */
[C---:B------:R-:W-:Y:S02]  /*6ee0*/  IADD3 R2, P0, R0.reuse, c[0x0][0x1c0], RZ ;  /* 0x0000700000027a10 */ /* 0x040fe40007f1e0ff */
[----:B------:R-:W-:Y:S02]  /*6ef0*/  PRMT R8, R3, 0x3340, R8 ;  /* 0x0000334003087816 */ /* 0x000fe40000000008 */
[----:B------:R-:W-:Y:S02]  /*6f00*/  PRMT R4, R11, 0x5410, R4 ;  /* 0x000054100b047816 */ /* 0x000fe40000000004 */
[----:B------:R-:W-:Y:S02]  /*6f10*/  LEA.HI.X.SX32 R3, R0, c[0x0][0x1c4], 0x1, P0 ;  /* 0x0000710000037a11 */ /* 0x000fe400000f0eff */
[----:B------:R-:W-:Y:S01]  /*6f20*/  PRMT R5, R5, 0x5410, R8 ;  /* 0x0000541005057816 */ /* 0x000fe20000000008 */
[----:B------:R-:W-:Y:S06]  /*6f30*/  @P1 EXIT ;  /* 0x000000000000194d */ /* 0x000fec0003800000 */
[----:B------:R-:W-:Y:S01]  /*6f40*/  STG.E.64 [R2.64], R4 ;  /* 0x0000000402007986 */ /* 0x000fe2000c101b04 */
[----:B------:R-:W-:Y:S05]  /*6f50*/  EXIT ;  /* 0x000000000000794d */ /* 0x000fea0003800000 */
.L_x_3:
[----:B------:R-:W-:-:S00]  /*6f60*/  BRA `(.L_x_3) ;  /* 0xfffffff000007947 */ /* 0x000fc0000383ffff */
[----:B------:R-:W-:-:S00]  /*6f70*/  NOP ;  /* 0x0000000000007918 */ /* 0x000fc00000000000 */
        /* <DEDUP_REMOVED lines=8> */
.L_x_4:


//--------------------- .nv.global.init           --------------------------
	.section	.nv.global.init,"aw",@progbits
.nv.global.init:
	.type		_$_str,@object
	.size		_$_str,(.L_0 - _$_str)
_$_str:
        /*0000*/ 	.byte	0x5f, 0x5f, 0x43, 0x55, 0x44, 0x41, 0x5f, 0x46, 0x54, 0x5a, 0x00
.L_0:


//--------------------- .nv.shared.triton_red_fused__to_copy_add_amax_amin_clamp_mul_native_layer_norm_reciprocal_12 --------------------------
	.section	.nv.shared.triton_red_fused__to_copy_add_amax_amin_clamp_mul_native_layer_norm_reciprocal_12,"aw",@nobits
	.sectionflags	@""
	.align	16
